//
// Generated by NVIDIA NVVM Compiler
//
// Compiler Build ID: CL-36424714
// Cuda compilation tools, release 13.0, V13.0.88
// Based on NVVM 20.0.0
//

.version 9.0
.target sm_100
.address_size 64

	// .globl	_Z14transit_kernelIfEviPT_iS1_S1_S1_

.visible .entry _Z14transit_kernelIfEviPT_iS1_S1_S1_(
	.param .u32 _Z14transit_kernelIfEviPT_iS1_S1_S1__param_0,
	.param .u64 .ptr .align 1 _Z14transit_kernelIfEviPT_iS1_S1_S1__param_1,
	.param .u32 _Z14transit_kernelIfEviPT_iS1_S1_S1__param_2,
	.param .u64 .ptr .align 1 _Z14transit_kernelIfEviPT_iS1_S1_S1__param_3,
	.param .u64 .ptr .align 1 _Z14transit_kernelIfEviPT_iS1_S1_S1__param_4,
	.param .u64 .ptr .align 1 _Z14transit_kernelIfEviPT_iS1_S1_S1__param_5
)
{
	.reg .pred 	%p<17>;
	.reg .b32 	%r<26>;
	.reg .b32 	%f<105>;
	.reg .b64 	%rd<25>;
	.reg .b64 	%fd<34>;

	ld.param.u32 	%r14, [_Z14transit_kernelIfEviPT_iS1_S1_S1__param_0];
	ld.param.u64 	%rd12, [_Z14transit_kernelIfEviPT_iS1_S1_S1__param_1];
	ld.param.u32 	%r15, [_Z14transit_kernelIfEviPT_iS1_S1_S1__param_2];
	ld.param.u64 	%rd9, [_Z14transit_kernelIfEviPT_iS1_S1_S1__param_3];
	ld.param.u64 	%rd10, [_Z14transit_kernelIfEviPT_iS1_S1_S1__param_4];
	ld.param.u64 	%rd11, [_Z14transit_kernelIfEviPT_iS1_S1_S1__param_5];
	cvta.to.global.u64 	%rd1, %rd12;
	mov.u32 	%r16, %ctaid.x;
	mov.u32 	%r1, %ntid.x;
	mov.u32 	%r17, %tid.x;
	mad.lo.s32 	%r23, %r16, %r1, %r17;
	setp.ge.s32 	%p1, %r23, %r15;
	@%p1 bra 	$L__BB0_11;
	add.s32 	%r3, %r14, -1;
	cvt.rn.f64.s32 	%fd1, %r3;
	mov.u32 	%r18, %nctaid.x;
	mul.lo.s32 	%r4, %r1, %r18;
	cvta.to.global.u64 	%rd2, %rd9;
	cvta.to.global.u64 	%rd3, %rd10;
	cvta.to.global.u64 	%rd4, %rd11;
$L__BB0_2:
	mul.wide.s32 	%rd13, %r23, 4;
	add.s64 	%rd14, %rd2, %rd13;
	ld.global.nc.f32 	%f1, [%rd14];
	add.s64 	%rd15, %rd3, %rd13;
	ld.global.nc.f32 	%f2, [%rd15];
	sub.f32 	%f18, %f1, %f2;
	cvt.f64.f32 	%fd3, %f18;
	mov.f64 	%fd4, 0d3FF0000000000000;
	sub.f64 	%fd5, %fd4, %fd3;
	sqrt.rn.f64 	%fd6, %fd5;
	add.f64 	%fd7, %fd6, 0d3FF0000000000000;
	mul.f64 	%fd8, %fd7, %fd1;
	cvt.rn.f32.f64 	%f19, %fd8;
	cvt.rmi.f32.f32 	%f20, %f19;
	cvt.rzi.s32.f32 	%r19, %f20;
	max.s32 	%r25, %r19, 0;
	add.f32 	%f3, %f1, %f2;
	cvt.f64.f32 	%fd9, %f3;
	sub.f64 	%fd10, %fd4, %fd9;
	sqrt.rn.f64 	%fd11, %fd10;
	add.f64 	%fd12, %fd11, 0d3FF0000000000000;
	mul.f64 	%fd13, %fd12, %fd1;
	cvt.rn.f32.f64 	%f21, %fd13;
	cvt.rpi.f32.f32 	%f22, %f21;
	cvt.rzi.s32.f32 	%r20, %f22;
	min.s32 	%r7, %r3, %r20;
	add.s64 	%rd5, %rd4, %rd13;
	mov.b32 	%r21, 0;
	st.global.u32 	[%rd5], %r21;
	setp.ge.s32 	%p2, %r25, %r7;
	@%p2 bra 	$L__BB0_10;
	mul.wide.u32 	%rd16, %r25, 4;
	add.s64 	%rd17, %rd1, %rd16;
	ld.global.nc.f32 	%f102, [%rd17];
	sub.f32 	%f5, %f2, %f1;
	mul.f32 	%f6, %f2, %f2;
	neg.f32 	%f7, %f5;
	mul.f32 	%f8, %f1, %f1;
	mul.f32 	%f24, %f1, %f2;
	cvt.f64.f32 	%fd2, %f24;
	add.s64 	%rd24, %rd17, 4;
	sub.s32 	%r24, %r25, %r7;
	mov.f32 	%f101, 0f00000000;
	mov.f32 	%f104, %f101;
$L__BB0_4:
	mov.f32 	%f11, %f104;
	mov.f32 	%f10, %f102;
	add.s32 	%r25, %r25, 1;
	div.s32 	%r22, %r25, %r3;
	cvt.rn.f64.s32 	%fd14, %r22;
	mov.f64 	%fd15, 0d3FF0000000000000;
	sub.f64 	%fd16, %fd15, %fd14;
	cvt.rn.f32.f64 	%f26, %fd16;
	mul.f32 	%f27, %f26, %f26;
	mov.f32 	%f28, 0f3F800000;
	sub.f32 	%f12, %f28, %f27;
	mul.f32 	%f13, %f12, %f12;
	setp.le.f32 	%p3, %f12, %f7;
	mov.f32 	%f104, 0f00000000;
	@%p3 bra 	$L__BB0_8;
	setp.le.f32 	%p4, %f12, %f5;
	mov.f32 	%f104, %f13;
	@%p4 bra 	$L__BB0_8;
	setp.ge.f32 	%p5, %f12, %f3;
	mov.f32 	%f104, %f6;
	@%p5 bra 	$L__BB0_8;
	add.f32 	%f29, %f8, %f13;
	sub.f32 	%f30, %f29, %f6;
	cvt.f64.f32 	%fd17, %f30;
	mul.f64 	%fd18, %fd17, 0d3FE0000000000000;
	mul.f32 	%f31, %f1, %f12;
	cvt.f64.f32 	%fd19, %f31;
	div.rn.f64 	%fd20, %fd18, %fd19;
	cvt.rn.f32.f64 	%f32, %fd20;
	add.f32 	%f33, %f8, %f6;
	sub.f32 	%f34, %f33, %f13;
	cvt.f64.f32 	%fd21, %f34;
	mul.f64 	%fd22, %fd21, 0d3FE0000000000000;
	div.rn.f64 	%fd23, %fd22, %fd2;
	cvt.rn.f32.f64 	%f35, %fd23;
	add.f32 	%f36, %f5, %f12;
	sub.f32 	%f37, %f12, %f5;
	mul.f32 	%f38, %f36, %f37;
	sub.f32 	%f39, %f3, %f12;
	mul.f32 	%f40, %f39, %f38;
	add.f32 	%f41, %f3, %f12;
	mul.f32 	%f42, %f41, %f40;
	setp.lt.f32 	%p6, %f42, 0f00000000;
	selp.f32 	%f43, 0f00000000, %f42, %p6;
	abs.f32 	%f44, %f32;
	fma.rn.f32 	%f45, %f44, 0fBF000000, 0f3F000000;
	rsqrt.approx.ftz.f32 	%f46, %f45;
	mul.f32 	%f47, %f45, %f46;
	mul.f32 	%f48, %f46, 0fBF000000;
	fma.rn.f32 	%f49, %f47, %f48, 0f3F000000;
	fma.rn.f32 	%f50, %f47, %f49, %f47;
	setp.eq.f32 	%p7, %f44, 0f3F800000;
	selp.f32 	%f51, 0f00000000, %f50, %p7;
	setp.gt.f32 	%p8, %f44, 0f3F0F5C29;
	selp.f32 	%f52, %f51, %f44, %p8;
	abs.f32 	%f53, %f52;
	neg.f32 	%f54, %f53;
	mov.b64 	%rd18, %fd20;
	shr.u64 	%rd19, %rd18, 63;
	and.b64  	%rd20, %rd19, 1;
	setp.eq.b64 	%p9, %rd20, 1;
	selp.f32 	%f55, %f54, %f53, %p9;
	mul.f32 	%f56, %f55, %f55;
	fma.rn.f32 	%f57, %f56, 0f3D10ECEF, 0f3C8B1ABB;
	fma.rn.f32 	%f58, %f57, %f56, 0f3CFC028C;
	fma.rn.f32 	%f59, %f58, %f56, 0f3D372139;
	fma.rn.f32 	%f60, %f59, %f56, 0f3D9993DB;
	fma.rn.f32 	%f61, %f60, %f56, 0f3E2AAAC6;
	mul.f32 	%f62, %f56, %f61;
	fma.rn.f32 	%f63, %f62, %f55, %f55;
	neg.f32 	%f64, %f63;
	selp.f32 	%f65, %f63, %f64, %p8;
	fma.rn.f32 	%f66, 0f3F6EE581, 0f3FD774EB, %f65;
	setp.gt.f32 	%p10, %f32, 0f3F0F5C29;
	selp.f32 	%f67, %f63, %f66, %p10;
	add.f32 	%f68, %f67, %f67;
	selp.f32 	%f69, %f68, %f67, %p8;
	abs.f32 	%f70, %f35;
	fma.rn.f32 	%f71, %f70, 0fBF000000, 0f3F000000;
	rsqrt.approx.ftz.f32 	%f72, %f71;
	mul.f32 	%f73, %f71, %f72;
	mul.f32 	%f74, %f72, 0fBF000000;
	fma.rn.f32 	%f75, %f73, %f74, 0f3F000000;
	fma.rn.f32 	%f76, %f73, %f75, %f73;
	setp.eq.f32 	%p11, %f70, 0f3F800000;
	selp.f32 	%f77, 0f00000000, %f76, %p11;
	setp.gt.f32 	%p12, %f70, 0f3F0F5C29;
	selp.f32 	%f78, %f77, %f70, %p12;
	abs.f32 	%f79, %f78;
	neg.f32 	%f80, %f79;
	mov.b64 	%rd21, %fd23;
	shr.u64 	%rd22, %rd21, 63;
	and.b64  	%rd23, %rd22, 1;
	setp.eq.b64 	%p13, %rd23, 1;
	selp.f32 	%f81, %f80, %f79, %p13;
	mul.f32 	%f82, %f81, %f81;
	fma.rn.f32 	%f83, %f82, 0f3D10ECEF, 0f3C8B1ABB;
	fma.rn.f32 	%f84, %f83, %f82, 0f3CFC028C;
	fma.rn.f32 	%f85, %f84, %f82, 0f3D372139;
	fma.rn.f32 	%f86, %f85, %f82, 0f3D9993DB;
	fma.rn.f32 	%f87, %f86, %f82, 0f3E2AAAC6;
	mul.f32 	%f88, %f82, %f87;
	fma.rn.f32 	%f89, %f88, %f81, %f81;
	neg.f32 	%f90, %f89;
	selp.f32 	%f91, %f89, %f90, %p12;
	fma.rn.f32 	%f92, 0f3F6EE581, 0f3FD774EB, %f91;
	setp.gt.f32 	%p14, %f35, 0f3F0F5C29;
	selp.f32 	%f93, %f89, %f92, %p14;
	add.f32 	%f94, %f93, %f93;
	selp.f32 	%f95, %f94, %f93, %p12;
	mul.f32 	%f96, %f6, %f95;
	fma.rn.f32 	%f97, %f13, %f69, %f96;
	cvt.f64.f32 	%fd24, %f97;
	sqrt.rn.f32 	%f98, %f43;
	cvt.f64.f32 	%fd25, %f98;
	mul.f64 	%fd26, %fd25, 0d3FE0000000000000;
	sub.f64 	%fd27, %fd24, %fd26;
	div.rn.f64 	%fd28, %fd27, 0d400921FB54442D18;
	cvt.rn.f32.f64 	%f104, %fd28;
$L__BB0_8:
	ld.global.nc.f32 	%f102, [%rd24];
	add.f32 	%f99, %f10, %f102;
	cvt.f64.f32 	%fd29, %f99;
	mul.f64 	%fd30, %fd29, 0d3FE0000000000000;
	sub.f32 	%f100, %f104, %f11;
	cvt.f64.f32 	%fd31, %f100;
	cvt.f64.f32 	%fd32, %f101;
	fma.rn.f64 	%fd33, %fd30, %fd31, %fd32;
	cvt.rn.f32.f64 	%f101, %fd33;
	add.s64 	%rd24, %rd24, 4;
	add.s32 	%r24, %r24, 1;
	setp.ne.s32 	%p15, %r24, 0;
	@%p15 bra 	$L__BB0_4;
	st.global.f32 	[%rd5], %f101;
$L__BB0_10:
	add.s32 	%r23, %r23, %r4;
	setp.lt.s32 	%p16, %r23, %r15;
	@%p16 bra 	$L__BB0_2;
$L__BB0_11:
	ret;

}


// ===== COMPILED SASS (sm_100) =====

	.target	sm_100

	.elftype	@"ET_EXEC"


//--------------------- .note.nv.tkinfo           --------------------------
	.section	.note.nv.tkinfo,"",@"SHT_NOTE"
	.sectionflags	@"SHF_NOTE_NV_TKINFO"
	.tkinfo
        /*0018*/ 	.word	0x00000002
        /*0030*/ 	.string	""
        /*0030*/ 	.string	"ptxas"
        /*0030*/ 	.string	"Cuda compilation tools, release 13.0, V13.0.88"
        /*0030*/ 	.string	"Build cuda_13.0.r13.0/compiler.36424714_0"
        /*0030*/ 	.string	"-arch sm_100 -m 64 "



//--------------------- .note.nv.cuinfo           --------------------------
	.section	.note.nv.cuinfo,"",@"SHT_NOTE"
	.sectionflags	@"SHF_NOTE_NV_CUINFO"
        /*0018*/ 	.short	0x0002
        /*001a*/ 	.short	0x0064
        /*001c*/ 	.short	0x0082
	.zero		2


//--------------------- .nv.info                  --------------------------
	.section	.nv.info,"",@"SHT_CUDA_INFO"
	.align	4


	//----- nvinfo : EIATTR_REGCOUNT
	.align		4
        /*0000*/ 	.byte	0x04, 0x2f
        /*0002*/ 	.short	(.L_1 - .L_0)
	.align		4
.L_0:
        /*0004*/ 	.word	index@(_Z14transit_kernelIfEviPT_iS1_S1_S1_)
        /*0008*/ 	.word	0x00000030


	//----- nvinfo : EIATTR_FRAME_SIZE
	.align		4
.L_1:
        /*000c*/ 	.byte	0x04, 0x11
        /*000e*/ 	.short	(.L_3 - .L_2)
	.align		4
.L_2:
        /*0010*/ 	.word	index@($__internal_2_$__cuda_sm20_sqrt_rn_f32_slowpath)
        /*0014*/ 	.word	0x00000000


	//----- nvinfo : EIATTR_FRAME_SIZE
	.align		4
.L_3:
        /*0018*/ 	.byte	0x04, 0x11
        /*001a*/ 	.short	(.L_5 - .L_4)
	.align		4
.L_4:
        /*001c*/ 	.word	index@($__internal_1_$__cuda_sm20_dsqrt_rn_f64_mediumpath_v1)
        /*0020*/ 	.word	0x00000000


	//----- nvinfo : EIATTR_FRAME_SIZE
	.align		4
.L_5:
        /*0024*/ 	.byte	0x04, 0x11
        /*0026*/ 	.short	(.L_7 - .L_6)
	.align		4
.L_6:
        /*0028*/ 	.word	index@($__internal_0_$__cuda_sm20_div_rn_f64_full)
        /*002c*/ 	.word	0x00000000


	//----- nvinfo : EIATTR_FRAME_SIZE
	.align		4
.L_7:
        /*0030*/ 	.byte	0x04, 0x11
        /*0032*/ 	.short	(.L_9 - .L_8)
	.align		4
.L_8:
        /*0034*/ 	.word	index@(_Z14transit_kernelIfEviPT_iS1_S1_S1_)
        /*0038*/ 	.word	0x00000000


	//----- nvinfo : EIATTR_MIN_STACK_SIZE
	.align		4
.L_9:
        /*003c*/ 	.byte	0x04, 0x12
        /*003e*/ 	.short	(.L_11 - .L_10)
	.align		4
.L_10:
        /*0040*/ 	.word	index@(_Z14transit_kernelIfEviPT_iS1_S1_S1_)
        /*0044*/ 	.word	0x00000000
.L_11:


//--------------------- .nv.compat                --------------------------
	.section	.nv.compat,"",@"SHT_CUDA_COMPAT_INFO"
	.align	4
        /*0000*/ 	.byte	0x02, 0x09, 0x00, 0x00, 0x02, 0x02, 0x01, 0x00, 0x02, 0x05, 0x05, 0x00, 0x03, 0x07, 0x01, 0x01
        /*0010*/ 	.byte	0x02, 0x03, 0x00, 0x00, 0x02, 0x06, 0x01, 0x00, 0x04, 0x0b, 0x08, 0x00, 0x01, 0x00, 0x00, 0x00
        /*0020*/ 	.byte	0x00, 0x00, 0x00, 0x00


//--------------------- .nv.info._Z14transit_kernelIfEviPT_iS1_S1_S1_ --------------------------
	.section	.nv.info._Z14transit_kernelIfEviPT_iS1_S1_S1_,"",@"SHT_CUDA_INFO"
	.sectionflags	@""
	.align	4


	//----- nvinfo : EIATTR_CUDA_API_VERSION
	.align		4
        /*0000*/ 	.byte	0x04, 0x37
        /*0002*/ 	.short	(.L_13 - .L_12)
.L_12:
        /*0004*/ 	.word	0x00000082


	//----- nvinfo : EIATTR_KPARAM_INFO
	.align		4
.L_13:
        /*0008*/ 	.byte	0x04, 0x17
        /*000a*/ 	.short	(.L_15 - .L_14)
.L_14:
        /*000c*/ 	.word	0x00000000
        /*0010*/ 	.short	0x0005
        /*0012*/ 	.short	0x0028
        /*0014*/ 	.byte	0x00, 0xf5, 0x21, 0x00


	//----- nvinfo : EIATTR_KPARAM_INFO
	.align		4
.L_15:
        /*0018*/ 	.byte	0x04, 0x17
        /*001a*/ 	.short	(.L_17 - .L_16)
.L_16:
        /*001c*/ 	.word	0x00000000
        /*0020*/ 	.short	0x0004
        /*0022*/ 	.short	0x0020
        /*0024*/ 	.byte	0x00, 0xf5, 0x21, 0x00


	//----- nvinfo : EIATTR_KPARAM_INFO
	.align		4
.L_17:
        /*0028*/ 	.byte	0x04, 0x17
        /*002a*/ 	.short	(.L_19 - .L_18)
.L_18:
        /*002c*/ 	.word	0x00000000
        /*0030*/ 	.short	0x0003
        /*0032*/ 	.short	0x0018
        /*0034*/ 	.byte	0x00, 0xf5, 0x21, 0x00


	//----- nvinfo : EIATTR_KPARAM_INFO
	.align		4
.L_19:
        /*0038*/ 	.byte	0x04, 0x17
        /*003a*/ 	.short	(.L_21 - .L_20)
.L_20:
        /*003c*/ 	.word	0x00000000
        /*0040*/ 	.short	0x0002
        /*0042*/ 	.short	0x0010
        /*0044*/ 	.byte	0x00, 0xf0, 0x11, 0x00


	//----- nvinfo : EIATTR_KPARAM_INFO
	.align		4
.L_21:
        /*0048*/ 	.byte	0x04, 0x17
        /*004a*/ 	.short	(.L_23 - .L_22)
.L_22:
        /*004c*/ 	.word	0x00000000
        /*0050*/ 	.short	0x0001
        /*0052*/ 	.short	0x0008
        /*0054*/ 	.byte	0x00, 0xf5, 0x21, 0x00


	//----- nvinfo : EIATTR_KPARAM_INFO
	.align		4
.L_23:
        /*0058*/ 	.byte	0x04, 0x17
        /*005a*/ 	.short	(.L_25 - .L_24)
.L_24:
        /*005c*/ 	.word	0x00000000
        /*0060*/ 	.short	0x0000
        /*0062*/ 	.short	0x0000
        /*0064*/ 	.byte	0x00, 0xf0, 0x11, 0x00


	//----- nvinfo : EIATTR_SPARSE_MMA_MASK
	.align		4
.L_25:
        /*0068*/ 	.byte	0x03, 0x50
        /*006a*/ 	.short	0x0000


	//----- nvinfo : EIATTR_MAXREG_COUNT
	.align		4
        /*006c*/ 	.byte	0x03, 0x1b
        /*006e*/ 	.short	0x00ff


	//----- nvinfo : EIATTR_MERCURY_ISA_VERSION
	.align		4
        /*0070*/ 	.byte	0x03, 0x5f
        /*0072*/ 	.short	0x0101


	//----- nvinfo : EIATTR_VRC_CTA_INIT_COUNT
	.align		4
        /*0074*/ 	.byte	0x02, 0x4a
	.zero		1
	.zero		1


	//----- nvinfo : EIATTR_EXIT_INSTR_OFFSETS
	.align		4
        /*0078*/ 	.byte	0x04, 0x1c
        /*007a*/ 	.short	(.L_27 - .L_26)


	//   ....[0]....
.L_26:
        /*007c*/ 	.word	0x00000070


	//   ....[1]....
        /*0080*/ 	.word	0x00001550


	//----- nvinfo : EIATTR_CRS_STACK_SIZE
	.align		4
.L_27:
        /*0084*/ 	.byte	0x04, 0x1e
        /*0086*/ 	.short	(.L_29 - .L_28)
.L_28:
        /*0088*/ 	.word	0x00000000


	//----- nvinfo : EIATTR_CBANK_PARAM_SIZE
	.align		4
.L_29:
        /*008c*/ 	.byte	0x03, 0x19
        /*008e*/ 	.short	0x0030


	//----- nvinfo : EIATTR_PARAM_CBANK
	.align		4
        /*0090*/ 	.byte	0x04, 0x0a
        /*0092*/ 	.short	(.L_31 - .L_30)
	.align		4
.L_30:
        /*0094*/ 	.word	index@(.nv.constant0._Z14transit_kernelIfEviPT_iS1_S1_S1_)
        /*0098*/ 	.short	0x0380
        /*009a*/ 	.short	0x0030


	//----- nvinfo : EIATTR_SW_WAR
	.align		4
.L_31:
        /*009c*/ 	.byte	0x04, 0x36
        /*009e*/ 	.short	(.L_33 - .L_32)
.L_32:
        /*00a0*/ 	.word	0x00000008
.L_33:


//--------------------- .nv.callgraph             --------------------------
	.section	.nv.callgraph,"",@"SHT_CUDA_CALLGRAPH"
	.align	4
	.sectionentsize	8
	.align		4
        /*0000*/ 	.word	0x00000000
	.align		4
        /*0004*/ 	.word	0xffffffff
	.align		4
        /*0008*/ 	.word	0x00000000
	.align		4
        /*000c*/ 	.word	0xfffffffe
	.align		4
        /*0010*/ 	.word	0x00000000
	.align		4
        /*0014*/ 	.word	0xfffffffd
	.align		4
        /*0018*/ 	.word	0x00000000
	.align		4
        /*001c*/ 	.word	0xfffffffc


//--------------------- .text._Z14transit_kernelIfEviPT_iS1_S1_S1_ --------------------------
	.section	.text._Z14transit_kernelIfEviPT_iS1_S1_S1_,"ax",@progbits
	.align	128
        .global         _Z14transit_kernelIfEviPT_iS1_S1_S1_
        .type           _Z14transit_kernelIfEviPT_iS1_S1_S1_,@function
        .size           _Z14transit_kernelIfEviPT_iS1_S1_S1_,(.L_x_33 - _Z14transit_kernelIfEviPT_iS1_S1_S1_)
        .other          _Z14transit_kernelIfEviPT_iS1_S1_S1_,@"STO_CUDA_ENTRY STV_DEFAULT"
_Z14transit_kernelIfEviPT_iS1_S1_S1_:
.text._Z14transit_kernelIfEviPT_iS1_S1_S1_:
[----:B------:R-:W-:Y:S01]  /*0000*/  LDC R1, c[0x0][0x37c] ;  /* 0x0000df00ff017b82 */ /* 0x000fe20000000800 */
[----:B------:R-:W0:Y:S07]  /*0010*/  S2R R5, SR_TID.X ;  /* 0x0000000000057919 */ /* 0x000e2e0000002100 */
[----:B------:R-:W0:Y:S01]  /*0020*/  S2UR UR4, SR_CTAID.X ;  /* 0x00000000000479c3 */ /* 0x000e220000002500 */
[----:B------:R-:W1:Y:S07]  /*0030*/  LDCU UR5, c[0x0][0x390] ;  /* 0x00007200ff0577ac */ /* 0x000e6e0008000800 */
[----:B------:R-:W0:Y:S02]  /*0040*/  LDC R6, c[0x0][0x360] ;  /* 0x0000d800ff067b82 */ /* 0x000e240000000800 */
[----:B0-----:R-:W-:-:S05]  /*0050*/  IMAD R5, R6, UR4, R5 ;  /* 0x0000000406057c24 */ /* 0x001fca000f8e0205 */
[----:B-1----:R-:W-:-:S13]  /*0060*/  ISETP.GE.AND P0, PT, R5, UR5, PT ;  /* 0x0000000505007c0c */ /* 0x002fda000bf06270 */
[----:B------:R-:W-:Y:S05]  /*0070*/  @P0 EXIT ;  /* 0x000000000000094d */ /* 0x000fea0003800000 */
[----:B------:R-:W0:Y:S01]  /*0080*/  LDC R4, c[0x0][0x380] ;  /* 0x0000e000ff047b82 */ /* 0x000e220000000800 */
[----:B------:R-:W1:Y:S01]  /*0090*/  LDCU UR4, c[0x0][0x370] ;  /* 0x00006e00ff0477ac */ /* 0x000e620008000800 */
[----:B------:R-:W2:Y:S01]  /*00a0*/  LDCU.64 UR6, c[0x0][0x358] ;  /* 0x00006b00ff0677ac */ /* 0x000ea20008000a00 */
[----:B-1----:R-:W-:Y:S02]  /*00b0*/  IMAD R6, R6, UR4, RZ ;  /* 0x0000000406067c24 */ /* 0x002fe4000f8e02ff */
[----:B0-----:R-:W-:-:S04]  /*00c0*/  VIADD R4, R4, 0xffffffff ;  /* 0xffffffff04047836 */ /* 0x001fc80000000000 */
[----:B--2---:R0:W1:Y:S03]  /*00d0*/  I2F.F64 R18, R4 ;  /* 0x0000000400127312 */ /* 0x0040660000201c00 */
.L_x_19:
[----:B--23--:R-:W2:Y:S08]  /*00e0*/  LDC.64 R2, c[0x0][0x398] ;  /* 0x0000e600ff027b82 */ /* 0x00ceb00000000a00 */
[----:B------:R-:W3:Y:S01]  /*00f0*/  LDC.64 R10, c[0x0][0x3a0] ;  /* 0x0000e800ff0a7b82 */ /* 0x000ee20000000a00 */
[----:B------:R-:W-:Y:S01]  /*0100*/  MOV R14, 0x0 ;  /* 0x00000000000e7802 */ /* 0x000fe20000000f00 */
[----:B------:R-:W-:Y:S01]  /*0110*/  IMAD.MOV.U32 R15, RZ, RZ, 0x3fd80000 ;  /* 0x3fd80000ff0f7424 */ /* 0x000fe200078e00ff */
[----:B------:R-:W4:Y:S01]  /*0120*/  LDCU UR4, c[0x0][0x390] ;  /* 0x00007200ff0477ac */ /* 0x000f220008000800 */
[----:B--2---:R-:W-:-:S05]  /*0130*/  IMAD.WIDE R2, R5, 0x4, R2 ;  /* 0x0000000405027825 */ /* 0x004fca00078e0202 */
[----:B------:R2:W5:Y:S01]  /*0140*/  LDG.E.CONSTANT R7, desc[UR6][R2.64] ;  /* 0x0000000602077981 */ /* 0x000562000c1e9900 */
[----:B---3--:R-:W-:-:S05]  /*0150*/  IMAD.WIDE R10, R5, 0x4, R10 ;  /* 0x00000004050a7825 */ /* 0x008fca00078e020a */
[----:B------:R-:W5:Y:S01]  /*0160*/  LDG.E.CONSTANT R0, desc[UR6][R10.64] ;  /* 0x000000060a007981 */ /* 0x000f62000c1e9900 */
[----:B--2---:R-:W-:Y:S01]  /*0170*/  IMAD.MOV.U32 R2, RZ, RZ, R5 ;  /* 0x000000ffff027224 */ /* 0x004fe200078e0005 */
[----:B------:R-:W-:Y:S01]  /*0180*/  IADD3 R5, PT, PT, R6, R5, RZ ;  /* 0x0000000506057210 */ /* 0x000fe20007ffe0ff */
[----:B------:R-:W-:Y:S03]  /*0190*/  BSSY.RECONVERGENT B0, `(.L_x_0) ;  /* 0x000001a000007945 */ /* 0x000fe60003800200 */
[----:B----4-:R-:W-:Y:S01]  /*01a0*/  ISETP.GE.AND P2, PT, R5, UR4, PT ;  /* 0x0000000405007c0c */ /* 0x010fe2000bf46270 */
[----:B-1---5:R-:W-:-:S04]  /*01b0*/  FADD R20, R7, -R0 ;  /* 0x8000000007147221 */ /* 0x022fc80000000000 */
[----:B------:R-:W2:Y:S02]  /*01c0*/  F2F.F64.F32 R8, R20 ;  /* 0x0000001400087310 */ /* 0x000ea40000201800 */
[----:B--2---:R-:W-:-:S06]  /*01d0*/  DADD R16, -R8, 1 ;  /* 0x3ff0000008107429 */ /* 0x004fcc0000000100 */
[----:B------:R-:W2:Y:S04]  /*01e0*/  MUFU.RSQ64H R9, R17 ;  /* 0x0000001100097308 */ /* 0x000ea80000001c00 */
[----:B------:R-:W-:-:S06]  /*01f0*/  VIADD R8, R17, 0xfcb00000 ;  /* 0xfcb0000011087836 */ /* 0x000fcc0000000000 */
[----:B--2---:R-:W-:-:S08]  /*0200*/  DMUL R12, R8, R8 ;  /* 0x00000008080c7228 */ /* 0x004fd00000000000 */
[----:B------:R-:W-:-:S08]  /*0210*/  DFMA R12, R16, -R12, 1 ;  /* 0x3ff00000100c742b */ /* 0x000fd0000000080c */
[----:B------:R-:W-:Y:S02]  /*0220*/  DFMA R14, R12, R14, 0.5 ;  /* 0x3fe000000c0e742b */ /* 0x000fe4000000000e */
[----:B------:R-:W-:-:S08]  /*0230*/  DMUL R12, R8, R12 ;  /* 0x0000000c080c7228 */ /* 0x000fd00000000000 */
[----:B------:R-:W-:Y:S01]  /*0240*/  DFMA R12, R14, R12, R8 ;  /* 0x0000000c0e0c722b */ /* 0x000fe20000000008 */
[----:B------:R-:W-:-:S07]  /*0250*/  ISETP.GE.U32.AND P0, PT, R8, 0x7ca00000, PT ;  /* 0x7ca000000800780c */ /* 0x000fce0003f06070 */
[----:B------:R-:W-:Y:S02]  /*0260*/  DMUL R20, R16, R12 ;  /* 0x0000000c10147228 */ /* 0x000fe40000000000 */
[----:B------:R-:W-:Y:S02]  /*0270*/  VIADD R11, R13, 0xfff00000 ;  /* 0xfff000000d0b7836 */ /* 0x000fe40000000000 */
[----:B------:R-:W-:-:S04]  /*0280*/  IMAD.MOV.U32 R10, RZ, RZ, R12 ;  /* 0x000000ffff0a7224 */ /* 0x000fc800078e000c */
[----:B------:R-:W-:-:S08]  /*0290*/  DFMA R22, R20, -R20, R16 ;  /* 0x800000141416722b */ /* 0x000fd00000000010 */
[----:B------:R-:W-:Y:S01]  /*02a0*/  DFMA R14, R22, R10, R20 ;  /* 0x0000000a160e722b */ /* 0x000fe20000000014 */
[----:B------:R-:W-:Y:S10]  /*02b0*/  @!P0 BRA `(.L_x_1) ;  /* 0x00000000001c8947 */ /* 0x000ff40003800000 */
[----:B------:R-:W-:Y:S01]  /*02c0*/  MOV R24, R12 ;  /* 0x0000000c00187202 */ /* 0x000fe20000000f00 */
[----:B------:R-:W-:Y:S01]  /*02d0*/  IMAD.MOV.U32 R13, RZ, RZ, R17 ;  /* 0x000000ffff0d7224 */ /* 0x000fe200078e0011 */
[----:B------:R-:W-:Y:S01]  /*02e0*/  MOV R3, R8 ;  /* 0x0000000800037202 */ /* 0x000fe20000000f00 */
[----:B------:R-:W-:Y:S01]  /*02f0*/  IMAD.MOV.U32 R12, RZ, RZ, R16 ;  /* 0x000000ffff0c7224 */ /* 0x000fe200078e0010 */
[----:B------:R-:W-:Y:S01]  /*0300*/  MOV R10, 0x330 ;  /* 0x00000330000a7802 */ /* 0x000fe20000000f00 */
[----:B------:R-:W-:-:S07]  /*0310*/  IMAD.MOV.U32 R17, RZ, RZ, R11 ;  /* 0x000000ffff117224 */ /* 0x000fce00078e000b */
[----:B01----:R-:W-:Y:S05]  /*0320*/  CALL.REL.NOINC `($__internal_1_$__cuda_sm20_dsqrt_rn_f64_mediumpath_v1) ;  /* 0x0000001800087944 */ /* 0x003fea0003c00000 */
.L_x_1:
[----:B------:R-:W-:Y:S05]  /*0330*/  BSYNC.RECONVERGENT B0 ;  /* 0x0000000000007941 */ /* 0x000fea0003800200 */
.L_x_0:
[----:B------:R-:W-:Y:S01]  /*0340*/  FADD R8, R7, R0 ;  /* 0x0000000007087221 */ /* 0x000fe20000000000 */
[----:B------:R-:W-:Y:S01]  /*0350*/  DADD R14, R14, 1 ;  /* 0x3ff000000e0e7429 */ /* 0x000fe20000000000 */
[----:B------:R-:W-:Y:S01]  /*0360*/  MOV R22, 0x0 ;  /* 0x0000000000167802 */ /* 0x000fe20000000f00 */
[----:B------:R-:W-:Y:S01]  /*0370*/  IMAD.MOV.U32 R23, RZ, RZ, 0x3fd80000 ;  /* 0x3fd80000ff177424 */ /* 0x000fe200078e00ff */
[----:B------:R-:W2:Y:S01]  /*0380*/  F2F.F64.F32 R12, R8 ;  /* 0x00000008000c7310 */ /* 0x000ea20000201800 */
[----:B------:R-:W-:Y:S04]  /*0390*/  BSSY.RECONVERGENT B0, `(.L_x_2) ;  /* 0x000001d000007945 */ /* 0x000fe80003800200 */
[----:B-1----:R-:W-:Y:S02]  /*03a0*/  DMUL R20, R18, R14 ;  /* 0x0000000e12147228 */ /* 0x002fe40000000000 */
[----:B--2---:R-:W-:-:S08]  /*03b0*/  DADD R12, -R12, 1 ;  /* 0x3ff000000c0c7429 */ /* 0x004fd00000000100 */
[----:B------:R-:W1:Y:S08]  /*03c0*/  F2F.F32.F64 R20, R20 ;  /* 0x0000001400147310 */ /* 0x000e700000301000 */
[----:B------:R-:W2:Y:S01]  /*03d0*/  MUFU.RSQ64H R11, R13 ;  /* 0x0000000d000b7308 */ /* 0x000ea20000001c00 */
[----:B------:R-:W-:-:S05]  /*03e0*/  VIADD R10, R13, 0xfcb00000 ;  /* 0xfcb000000d0a7836 */ /* 0x000fca0000000000 */
[----:B------:R-:W-:Y:S02]  /*03f0*/  ISETP.GE.U32.AND P0, PT, R10, 0x7ca00000, PT ;  /* 0x7ca000000a00780c */ /* 0x000fe40003f06070 */
[----:B-1----:R-:W1:Y:S01]  /*0400*/  F2I.FLOOR.NTZ R9, R20 ;  /* 0x0000001400097305 */ /* 0x002e620000207100 */
[----:B--2---:R-:W-:Y:S01]  /*0410*/  DMUL R16, R10, R10 ;  /* 0x0000000a0a107228 */ /* 0x004fe20000000000 */
[----:B-1----:R-:W-:-:S07]  /*0420*/  VIMNMX R9, PT, PT, RZ, R9, !PT ;  /* 0x00000009ff097248 */ /* 0x002fce0007fe0100 */
[----:B------:R-:W-:-:S08]  /*0430*/  DFMA R16, R12, -R16, 1 ;  /* 0x3ff000000c10742b */ /* 0x000fd00000000810 */
[----:B------:R-:W-:Y:S02]  /*0440*/  DFMA R14, R16, R22, 0.5 ;  /* 0x3fe00000100e742b */ /* 0x000fe40000000016 */
[----:B------:R-:W-:-:S08]  /*0450*/  DMUL R16, R10, R16 ;  /* 0x000000100a107228 */ /* 0x000fd00000000000 */
[----:B------:R-:W-:-:S08]  /*0460*/  DFMA R24, R14, R16, R10 ;  /* 0x000000100e18722b */ /* 0x000fd0000000000a */
[----:B------:R-:W-:Y:S02]  /*0470*/  DMUL R14, R12, R24 ;  /* 0x000000180c0e7228 */ /* 0x000fe40000000000 */
[----:B------:R-:W-:Y:S01]  /*0480*/  VIADD R17, R25, 0xfff00000 ;  /* 0xfff0000019117836 */ /* 0x000fe20000000000 */
[----:B------:R-:W-:-:S05]  /*0490*/  MOV R16, R24 ;  /* 0x0000001800107202 */ /* 0x000fca0000000f00 */
[----:B------:R-:W-:-:S08]  /*04a0*/  DFMA R26, R14, -R14, R12 ;  /* 0x8000000e0e1a722b */ /* 0x000fd0000000000c */
[----:B------:R-:W-:Y:S01]  /*04b0*/  DFMA R22, R26, R16, R14 ;  /* 0x000000101a16722b */ /* 0x000fe2000000000e */
[----:B------:R-:W-:Y:S10]  /*04c0*/  @!P0 BRA `(.L_x_3) ;  /* 0x0000000000248947 */ /* 0x000ff40003800000 */
[----:B------:R-:W-:Y:S01]  /*04d0*/  IMAD.MOV.U32 R3, RZ, RZ, R10 ;  /* 0x000000ffff037224 */ /* 0x000fe200078e000a */
[----:B------:R-:W-:Y:S01]  /*04e0*/  MOV R20, R14 ;  /* 0x0000000e00147202 */ /* 0x000fe20000000f00 */
[----:B------:R-:W-:Y:S01]  /*04f0*/  IMAD.MOV.U32 R22, RZ, RZ, R26 ;  /* 0x000000ffff167224 */ /* 0x000fe200078e001a */
[----:B------:R-:W-:Y:S01]  /*0500*/  MOV R10, 0x540 ;  /* 0x00000540000a7802 */ /* 0x000fe20000000f00 */
[----:B------:R-:W-:Y:S02]  /*0510*/  IMAD.MOV.U32 R23, RZ, RZ, R27 ;  /* 0x000000ffff177224 */ /* 0x000fe400078e001b */
[----:B------:R-:W-:-:S07]  /*0520*/  IMAD.MOV.U32 R21, RZ, RZ, R15 ;  /* 0x000000ffff157224 */ /* 0x000fce00078e000f */
[----:B0-----:R-:W-:Y:S05]  /*0530*/  CALL.REL.NOINC `($__internal_1_$__cuda_sm20_dsqrt_rn_f64_mediumpath_v1) ;  /* 0x0000001400847944 */ /* 0x001fea0003c00000 */
[----:B------:R-:W-:Y:S01]  /*0540*/  MOV R22, R14 ;  /* 0x0000000e00167202 */ /* 0x000fe20000000f00 */
[----:B------:R-:W-:-:S07]  /*0550*/  IMAD.MOV.U32 R23, RZ, RZ, R15 ;  /* 0x000000ffff177224 */ /* 0x000fce00078e000f */
.L_x_3:
[----:B------:R-:W-:Y:S05]  /*0560*/  BSYNC.RECONVERGENT B0 ;  /* 0x0000000000007941 */ /* 0x000fea0003800200 */
.L_x_2:
[----:B------:R-:W-:Y:S01]  /*0570*/  DADD R22, R22, 1 ;  /* 0x3ff0000016167429 */ /* 0x000fe20000000000 */
[----:B------:R-:W1:Y:S01]  /*0580*/  LDC.64 R16, c[0x0][0x3a8] ;  /* 0x0000ea00ff107b82 */ /* 0x000e620000000a00 */
[----:B------:R-:W-:Y:S06]  /*0590*/  BSSY.RECONVERGENT B2, `(.L_x_4) ;  /* 0x00000fa000027945 */ /* 0x000fec0003800200 */
[----:B------:R-:W-:-:S10]  /*05a0*/  DMUL R22, R18, R22 ;  /* 0x0000001612167228 */ /* 0x000fd40000000000 */
[----:B------:R-:W2:Y:S01]  /*05b0*/  F2F.F32.F64 R22, R22 ;  /* 0x0000001600167310 */ /* 0x000ea20000301000 */
[----:B-1----:R-:W-:-:S05]  /*05c0*/  IMAD.WIDE R16, R2, 0x4, R16 ;  /* 0x0000000402107825 */ /* 0x002fca00078e0210 */
[----:B------:R1:W-:Y:S02]  /*05d0*/  STG.E desc[UR6][R16.64], RZ ;  /* 0x000000ff10007986 */ /* 0x0003e4000c101906 */
[----:B--2---:R-:W2:Y:S02]  /*05e0*/  F2I.CEIL.NTZ R3, R22 ;  /* 0x0000001600037305 */ /* 0x004ea4000020b100 */
[----:B--2---:R-:W-:-:S04]  /*05f0*/  VIMNMX R20, PT, PT, R4, R3, PT ;  /* 0x0000000304147248 */ /* 0x004fc80003fe0100 */
[----:B------:R-:W-:-:S13]  /*0600*/  ISETP.GE.AND P0, PT, R9, R20, PT ;  /* 0x000000140900720c */ /* 0x000fda0003f06270 */
[----:B-1----:R-:W-:Y:S05]  /*0610*/  @P0 BRA `(.L_x_5) ;  /* 0x0000000c00c40947 */ /* 0x002fea0003800000 */
[----:B------:R-:W1:Y:S02]  /*0620*/  LDC.64 R2, c[0x0][0x388] ;  /* 0x0000e200ff027b82 */ /* 0x000e640000000a00 */
[----:B-1----:R-:W-:-:S05]  /*0630*/  IMAD.WIDE.U32 R2, R9, 0x4, R2 ;  /* 0x0000000409027825 */ /* 0x002fca00078e0002 */
[----:B------:R1:W5:Y:S01]  /*0640*/  LDG.E.CONSTANT R10, desc[UR6][R2.64] ;  /* 0x00000006020a7981 */ /* 0x000362000c1e9900 */
[----:B------:R-:W-:Y:S01]  /*0650*/  FMUL R14, R7, R0 ;  /* 0x00000000070e7220 */ /* 0x000fe20000400000 */
[----:B------:R-:W-:Y:S01]  /*0660*/  IADD3 R12, P0, PT, R2, 0x4, RZ ;  /* 0x00000004020c7810 */ /* 0x000fe20007f1e0ff */
[----:B------:R-:W-:Y:S01]  /*0670*/  BSSY.RECONVERGENT B1, `(.L_x_6) ;  /* 0x00000ea000017945 */ /* 0x000fe20003800200 */
[----:B------:R-:W-:Y:S01]  /*0680*/  IADD3 R11, PT, PT, R9, -R20, RZ ;  /* 0x80000014090b7210 */ /* 0x000fe20007ffe0ff */
[C---:B------:R-:W-:Y:S01]  /*0690*/  FADD R34, -R7.reuse, R0 ;  /* 0x0000000007227221 */ /* 0x040fe20000000100 */
[----:B------:R-:W-:Y:S01]  /*06a0*/  FMUL R35, R0, R0 ;  /* 0x0000000000237220 */ /* 0x000fe20000400000 */
[----:B------:R-:W2:Y:S01]  /*06b0*/  F2F.F64.F32 R14, R14 ;  /* 0x0000000e000e7310 */ /* 0x000ea20000201800 */
[----:B------:R-:W-:Y:S02]  /*06c0*/  IMAD.X R13, RZ, RZ, R3, P0 ;  /* 0x000000ffff0d7224 */ /* 0x000fe400000e0603 */
[----:B------:R-:W-:Y:S01]  /*06d0*/  FMUL R36, R7, R7 ;  /* 0x0000000707247220 */ /* 0x000fe20000400000 */
[----:B------:R-:W-:-:S02]  /*06e0*/  IMAD.MOV.U32 R37, RZ, RZ, RZ ;  /* 0x000000ffff257224 */ /* 0x000fc400078e00ff */
[----:B-1----:R-:W-:-:S07]  /*06f0*/  IMAD.MOV.U32 R21, RZ, RZ, RZ ;  /* 0x000000ffff157224 */ /* 0x002fce00078e00ff */
.L_x_18:
[-C--:B------:R-:W-:Y:S01]  /*0700*/  IABS R23, R4.reuse ;  /* 0x0000000400177213 */ /* 0x080fe20000000000 */
[----:B------:R-:W-:Y:S01]  /*0710*/  VIADD R9, R9, 0x1 ;  /* 0x0000000109097836 */ /* 0x000fe20000000000 */
[----:B------:R-:W-:Y:S01]  /*0720*/  IABS R22, R4 ;  /* 0x0000000400167213 */ /* 0x000fe20000000000 */
[----:B------:R-:W-:Y:S01]  /*0730*/  BSSY.RECONVERGENT B0, `(.L_x_7) ;  /* 0x00000ce000007945 */ /* 0x000fe20003800200 */
[----:B-1----:R-:W1:Y:S01]  /*0740*/  I2F.RP R0, R23 ;  /* 0x0000001700007306 */ /* 0x002e620000209400 */
[----:B------:R-:W-:Y:S01]  /*0750*/  IMAD.MOV.U32 R38, RZ, RZ, R21 ;  /* 0x000000ffff267224 */ /* 0x000fe200078e0015 */
[----:B------:R-:W-:Y:S01]  /*0760*/  IADD3 R22, PT, PT, RZ, -R22, RZ ;  /* 0x80000016ff167210 */ /* 0x000fe20007ffe0ff */
[----:B------:R-:W-:-:S05]  /*0770*/  IMAD.MOV.U32 R21, RZ, RZ, RZ ;  /* 0x000000ffff157224 */ /* 0x000fca00078e00ff */
[----:B-1----:R-:W1:Y:S02]  /*0780*/  MUFU.RCP R0, R0 ;  /* 0x0000000000007308 */ /* 0x002e640000001000 */
[----:B-1-3--:R-:W-:Y:S02]  /*0790*/  IADD3 R2, PT, PT, R0, 0xffffffe, RZ ;  /* 0x0ffffffe00027810 */ /* 0x00afe40007ffe0ff */
[----:B------:R-:W-:-:S04]  /*07a0*/  IABS R0, R9 ;  /* 0x0000000900007213 */ /* 0x000fc80000000000 */
[----:B------:R1:W3:Y:S02]  /*07b0*/  F2I.FTZ.U32.TRUNC.NTZ R3, R2 ;  /* 0x0000000200037305 */ /* 0x0002e4000021f000 */
[----:B-1----:R-:W-:Y:S02]  /*07c0*/  IMAD.MOV.U32 R2, RZ, RZ, RZ ;  /* 0x000000ffff027224 */ /* 0x002fe400078e00ff */
[----:B---3--:R-:W-:-:S04]  /*07d0*/  IMAD.MOV R20, RZ, RZ, -R3 ;  /* 0x000000ffff147224 */ /* 0x008fc800078e0a03 */
[----:B------:R-:W-:-:S04]  /*07e0*/  IMAD R25, R20, R23, RZ ;  /* 0x0000001714197224 */ /* 0x000fc800078e02ff */
[----:B------:R-:W-:-:S04]  /*07f0*/  IMAD.HI.U32 R3, R3, R25, R2 ;  /* 0x0000001903037227 */ /* 0x000fc800078e0002 */
[----:B------:R-:W-:Y:S02]  /*0800*/  IMAD.MOV.U32 R2, RZ, RZ, R22 ;  /* 0x000000ffff027224 */ /* 0x000fe400078e0016 */
[----:B------:R-:W-:-:S04]  /*0810*/  IMAD.HI.U32 R3, R3, R0, RZ ;  /* 0x0000000003037227 */ /* 0x000fc800078e00ff */
[----:B------:R-:W-:-:S05]  /*0820*/  IMAD R0, R3, R2, R0 ;  /* 0x0000000203007224 */ /* 0x000fca00078e0200 */
[----:B------:R-:W-:-:S13]  /*0830*/  ISETP.GT.U32.AND P1, PT, R23, R0, PT ;  /* 0x000000001700720c */ /* 0x000fda0003f24070 */
[-C--:B------:R-:W-:Y:S01]  /*0840*/  @!P1 IADD3 R0, PT, PT, R0, -R23.reuse, RZ ;  /* 0x8000001700009210 */ /* 0x080fe20007ffe0ff */
[----:B------:R-:W-:Y:S01]  /*0850*/  @!P1 VIADD R3, R3, 0x1 ;  /* 0x0000000103039836 */ /* 0x000fe20000000000 */
[----:B------:R-:W-:Y:S02]  /*0860*/  ISETP.NE.AND P1, PT, R4, RZ, PT ;  /* 0x000000ff0400720c */ /* 0x000fe40003f25270 */
[----:B------:R-:W-:Y:S02]  /*0870*/  ISETP.GE.U32.AND P0, PT, R0, R23, PT ;  /* 0x000000170000720c */ /* 0x000fe40003f06070 */
[----:B------:R-:W-:-:S04]  /*0880*/  LOP3.LUT R0, R9, R4, RZ, 0x3c, !PT ;  /* 0x0000000409007212 */ /* 0x000fc800078e3cff */
[----:B------:R-:W-:-:S07]  /*0890*/  ISETP.GE.AND P3, PT, R0, RZ, PT ;  /* 0x000000ff0000720c */ /* 0x000fce0003f66270 */
[----:B------:R-:W-:-:S06]  /*08a0*/  @P0 VIADD R3, R3, 0x1 ;  /* 0x0000000103030836 */ /* 0x000fcc0000000000 */
[----:B------:R-:W-:Y:S02]  /*08b0*/  @!P3 IADD3 R3, PT, PT, -R3, RZ, RZ ;  /* 0x000000ff0303b210 */ /* 0x000fe40007ffe1ff */
[----:B------:R-:W-:-:S06]  /*08c0*/  @!P1 LOP3.LUT R3, RZ, R4, RZ, 0x33, !PT ;  /* 0x00000004ff039212 */ /* 0x000fcc00078e33ff */
[----:B------:R-:W1:Y:S02]  /*08d0*/  I2F.F64 R2, R3 ;  /* 0x0000000300027312 */ /* 0x000e640000201c00 */
[----:B-1----:R-:W-:-:S10]  /*08e0*/  DADD R2, -R2, 1 ;  /* 0x3ff0000002027429 */ /* 0x002fd40000000100 */
[----:B------:R-:W1:Y:S02]  /*08f0*/  F2F.F32.F64 R2, R2 ;  /* 0x0000000200027310 */ /* 0x000e640000301000 */
[----:B-1----:R-:W-:-:S05]  /*0900*/  FFMA R39, -R2, R2, 1 ;  /* 0x3f80000002277423 */ /* 0x002fca0000000102 */
[----:B------:R-:W-:-:S13]  /*0910*/  FSETP.GTU.AND P0, PT, R39, -R34, PT ;  /* 0x800000222700720b */ /* 0x000fda0003f0c000 */
[----:B----4-:R-:W-:Y:S05]  /*0920*/  @!P0 BRA `(.L_x_8) ;  /* 0x0000000800b88947 */ /* 0x010fea0003800000 */
[C---:B------:R-:W-:Y:S01]  /*0930*/  FSETP.GTU.AND P0, PT, R39.reuse, R34, PT ;  /* 0x000000222700720b */ /* 0x040fe20003f0c000 */
[----:B------:R-:W-:-:S05]  /*0940*/  FMUL R41, R39, R39 ;  /* 0x0000002727297220 */ /* 0x000fca0000400000 */
[----:B------:R-:W-:-:S07]  /*0950*/  MOV R21, R41 ;  /* 0x0000002900157202 */ /* 0x000fce0000000f00 */
[----:B------:R-:W-:Y:S05]  /*0960*/  @!P0 BRA `(.L_x_8) ;  /* 0x0000000800a88947 */ /* 0x000fea0003800000 */
[----:B------:R-:W-:Y:S01]  /*0970*/  FSETP.GE.AND P0, PT, R39, R8, PT ;  /* 0x000000082700720b */ /* 0x000fe20003f06000 */
[----:B------:R-:W-:-:S12]  /*0980*/  IMAD.MOV.U32 R21, RZ, RZ, R35 ;  /* 0x000000ffff157224 */ /* 0x000fd800078e0023 */
[----:B------:R-:W-:Y:S05]  /*0990*/  @P0 BRA `(.L_x_8) ;  /* 0x00000008009c0947 */ /* 0x000fea0003800000 */
[----:B------:R-:W-:Y:S01]  /*09a0*/  FMUL R20, R7, R39 ;  /* 0x0000002707147220 */ /* 0x000fe20000400000 */
[----:B------:R-:W-:Y:S02]  /*09b0*/  IMAD.MOV.U32 R24, RZ, RZ, 0x1 ;  /* 0x00000001ff187424 */ /* 0x000fe400078e00ff */
[----:B------:R-:W-:Y:S01]  /*09c0*/  FADD R0, R36, R41 ;  /* 0x0000002924007221 */ /* 0x000fe20000000000 */
[----:B------:R-:W-:Y:S02]  /*09d0*/  BSSY.RECONVERGENT B3, `(.L_x_9) ;  /* 0x0000018000037945 */ /* 0x000fe40003800200 */
[----:B------:R-:W1:Y:S01]  /*09e0*/  F2F.F64.F32 R20, R20 ;  /* 0x0000001400147310 */ /* 0x000e620000201800 */
[----:B------:R-:W-:-:S07]  /*09f0*/  FADD R0, -R35, R0 ;  /* 0x0000000023007221 */ /* 0x000fce0000000100 */
[----:B------:R-:W3:Y:S08]  /*0a00*/  F2F.F64.F32 R22, R0 ;  /* 0x0000000000167310 */ /* 0x000ef00000201800 */
[----:B-1----:R-:W1:Y:S01]  /*0a10*/  MUFU.RCP64H R25, R21 ;  /* 0x0000001500197308 */ /* 0x002e620000001800 */
[----:B---3--:R-:W-:Y:S02]  /*0a20*/  DMUL R22, R22, 0.5 ;  /* 0x3fe0000016167828 */ /* 0x008fe40000000000 */
[----:B-1----:R-:W-:-:S08]  /*0a30*/  DFMA R2, -R20, R24, 1 ;  /* 0x3ff000001402742b */ /* 0x002fd00000000118 */
[----:B------:R-:W-:Y:S01]  /*0a40*/  FSETP.GEU.AND P1, PT, |R23|, 6.5827683646048100446e-37, PT ;  /* 0x036000001700780b */ /* 0x000fe20003f2e200 */
[----:B------:R-:W-:-:S08]  /*0a50*/  DFMA R2, R2, R2, R2 ;  /* 0x000000020202722b */ /* 0x000fd00000000002 */
[----:B------:R-:W-:-:S08]  /*0a60*/  DFMA R2, R24, R2, R24 ;  /* 0x000000021802722b */ /* 0x000fd00000000018 */
[----:B------:R-:W-:-:S08]  /*0a70*/  DFMA R26, -R20, R2, 1 ;  /* 0x3ff00000141a742b */ /* 0x000fd00000000102 */
[----:B------:R-:W-:-:S08]  /*0a80*/  DFMA R26, R2, R26, R2 ;  /* 0x0000001a021a722b */ /* 0x000fd00000000002 */
[----:B------:R-:W-:-:S08]  /*0a90*/  DMUL R24, R22, R26 ;  /* 0x0000001a16187228 */ /* 0x000fd00000000000 */
[----:B------:R-:W-:-:S08]  /*0aa0*/  DFMA R2, -R20, R24, R22 ;  /* 0x000000181402722b */ /* 0x000fd00000000116 */
[----:B------:R-:W-:-:S10]  /*0ab0*/  DFMA R2, R26, R2, R24 ;  /* 0x000000021a02722b */ /* 0x000fd40000000018 */
[----:B------:R-:W-:-:S05]  /*0ac0*/  FFMA R24, RZ, R21, R3 ;  /* 0x00000015ff187223 */ /* 0x000fca0000000003 */
[----:B------:R-:W-:-:S13]  /*0ad0*/  FSETP.GT.AND P0, PT, |R24|, 1.469367938527859385e-39, PT ;  /* 0x001000001800780b */ /* 0x000fda0003f04200 */
[----:B------:R-:W-:Y:S05]  /*0ae0*/  @P0 BRA P1, `(.L_x_10) ;  /* 0x0000000000180947 */ /* 0x000fea0000800000 */
[----:B------:R-:W-:Y:S01]  /*0af0*/  MOV R24, R20 ;  /* 0x0000001400187202 */ /* 0x000fe20000000f00 */
[----:B------:R-:W-:Y:S01]  /*0b00*/  IMAD.MOV.U32 R25, RZ, RZ, R21 ;  /* 0x000000ffff197224 */ /* 0x000fe200078e0015 */
[----:B------:R-:W-:-:S07]  /*0b10*/  MOV R0, 0xb30 ;  /* 0x00000b3000007802 */ /* 0x000fce0000000f00 */
[----:B0-2--5:R-:W-:Y:S05]  /*0b20*/  CALL.REL.NOINC `($__internal_0_$__cuda_sm20_div_rn_f64_full) ;  /* 0x00000008008c7944 */ /* 0x025fea0003c00000 */
[----:B------:R-:W-:Y:S01]  /*0b30*/  IMAD.MOV.U32 R2, RZ, RZ, R22 ;  /* 0x000000ffff027224 */ /* 0x000fe200078e0016 */
[----:B------:R-:W-:-:S07]  /*0b40*/  MOV R3, R23 ;  /* 0x0000001700037202 */ /* 0x000fce0000000f00 */
.L_x_10:
[----:B------:R-:W-:Y:S05]  /*0b50*/  BSYNC.RECONVERGENT B3 ;  /* 0x0000000000037941 */ /* 0x000fea0003800200 */
.L_x_9:
[----:B--2---:R-:W1:Y:S01]  /*0b60*/  MUFU.RCP64H R25, R15 ;  /* 0x0000000f00197308 */ /* 0x004e620000001800 */
[----:B------:R-:W-:Y:S02]  /*0b70*/  IMAD.MOV.U32 R24, RZ, RZ, 0x1 ;  /* 0x00000001ff187424 */ /* 0x000fe400078e00ff */
[----:B------:R-:W-:Y:S01]  /*0b80*/  FADD R0, R35, R36 ;  /* 0x0000002423007221 */ /* 0x000fe20000000000 */
[----:B------:R-:W-:Y:S03]  /*0b90*/  BSSY.RECONVERGENT B3, `(.L_x_11) ;  /* 0x0000017000037945 */ /* 0x000fe60003800200 */
[----:B------:R-:W-:Y:S01]  /*0ba0*/  FADD R0, -R41, R0 ;  /* 0x0000000029007221 */ /* 0x000fe20000000100 */
[----:B------:R-:W-:Y:S08]  /*0bb0*/  F2F.F32.F64 R40, R2 ;  /* 0x0000000200287310 */ /* 0x000ff00000301000 */
[----:B------:R-:W2:Y:S01]  /*0bc0*/  F2F.F64.F32 R20, R0 ;  /* 0x0000000000147310 */ /* 0x000ea20000201800 */
[----:B-1----:R-:W-:-:S08]  /*0bd0*/  DFMA R22, -R14, R24, 1 ;  /* 0x3ff000000e16742b */ /* 0x002fd00000000118 */
[----:B------:R-:W-:Y:S02]  /*0be0*/  DFMA R22, R22, R22, R22 ;  /* 0x000000161616722b */ /* 0x000fe40000000016 */
[----:B--2---:R-:W-:-:S06]  /*0bf0*/  DMUL R20, R20, 0.5 ;  /* 0x3fe0000014147828 */ /* 0x004fcc0000000000 */
[----:B------:R-:W-:-:S08]  /*0c00*/  DFMA R22, R24, R22, R24 ;  /* 0x000000161816722b */ /* 0x000fd00000000018 */
[----:B------:R-:W-:Y:S01]  /*0c10*/  DFMA R26, -R14, R22, 1 ;  /* 0x3ff000000e1a742b */ /* 0x000fe20000000116 */
[----:B------:R-:W-:-:S07]  /*0c20*/  FSETP.GEU.AND P1, PT, |R21|, 6.5827683646048100446e-37, PT ;  /* 0x036000001500780b */ /* 0x000fce0003f2e200 */
[----:B------:R-:W-:-:S08]  /*0c30*/  DFMA R26, R22, R26, R22 ;  /* 0x0000001a161a722b */ /* 0x000fd00000000016 */
[----:B------:R-:W-:-:S08]  /*0c40*/  DMUL R24, R20, R26 ;  /* 0x0000001a14187228 */ /* 0x000fd00000000000 */
[----:B------:R-:W-:-:S08]  /*0c50*/  DFMA R22, -R14, R24, R20 ;  /* 0x000000180e16722b */ /* 0x000fd00000000114 */
[----:B------:R-:W-:-:S10]  /*0c60*/  DFMA R22, R26, R22, R24 ;  /* 0x000000161a16722b */ /* 0x000fd40000000018 */
[----:B------:R-:W-:-:S05]  /*0c70*/  FFMA R24, RZ, R15, R23 ;  /* 0x0000000fff187223 */ /* 0x000fca0000000017 */
[----:B------:R-:W-:-:S13]  /*0c80*/  FSETP.GT.AND P0, PT, |R24|, 1.469367938527859385e-39, PT ;  /* 0x001000001800780b */ /* 0x000fda0003f04200 */
[----:B------:R-:W-:Y:S05]  /*0c90*/  @P0 BRA P1, `(.L_x_12) ;  /* 0x0000000000180947 */ /* 0x000fea0000800000 */
[----:B------:R-:W-:Y:S01]  /*0ca0*/  IMAD.MOV.U32 R22, RZ, RZ, R20 ;  /* 0x000000ffff167224 */ /* 0x000fe200078e0014 */
[----:B------:R-:W-:Y:S01]  /*0cb0*/  MOV R23, R21 ;  /* 0x0000001500177202 */ /* 0x000fe20000000f00 */
[----:B------:R-:W-:Y:S01]  /*0cc0*/  IMAD.MOV.U32 R24, RZ, RZ, R14 ;  /* 0x000000ffff187224 */ /* 0x000fe200078e000e */
[----:B------:R-:W-:Y:S01]  /*0cd0*/  MOV R0, 0xd00 ;  /* 0x00000d0000007802 */ /* 0x000fe20000000f00 */
[----:B------:R-:W-:-:S07]  /*0ce0*/  IMAD.MOV.U32 R25, RZ, RZ, R15 ;  /* 0x000000ffff197224 */ /* 0x000fce00078e000f */
[----:B0----5:R-:W-:Y:S05]  /*0cf0*/  CALL.REL.NOINC `($__internal_0_$__cuda_sm20_div_rn_f64_full) ;  /* 0x0000000800187944 */ /* 0x021fea0003c00000 */
.L_x_12:
[----:B------:R-:W-:Y:S05]  /*0d00*/  BSYNC.RECONVERGENT B3 ;  /* 0x0000000000037941 */ /* 0x000fea0003800200 */
.L_x_11:
[----:B------:R1:W2:Y:S01]  /*0d10*/  F2F.F32.F64 R0, R22 ;  /* 0x0000001600007310 */ /* 0x0002a20000301000 */
[----:B------:R-:W-:Y:S01]  /*0d20*/  MOV R21, 0x3f000000 ;  /* 0x3f00000000157802 */ /* 0x000fe20000000f00 */
[----:B------:R-:W-:Y:S01]  /*0d30*/  BSSY.RECONVERGENT B3, `(.L_x_13) ;  /* 0x0000050000037945 */ /* 0x000fe20003800200 */
[----:B------:R-:W-:Y:S02]  /*0d40*/  SHF.R.U32.HI R28, RZ, 0x1f, R3 ;  /* 0x0000001fff1c7819 */ /* 0x000fe40000011603 */
[----:B------:R-:W-:Y:S01]  /*0d50*/  SHF.R.U32.HI R27, RZ, 0x1f, R23 ;  /* 0x0000001fff1b7819 */ /* 0x000fe20000011617 */
[C---:B------:R-:W-:Y:S01]  /*0d60*/  FFMA R2, |R40|.reuse, -R21, 0.5 ;  /* 0x3f00000028027423 */ /* 0x040fe20000000a15 */
[----:B------:R-:W-:Y:S02]  /*0d70*/  FSETP.NEU.AND P3, PT, |R40|, 1, PT ;  /* 0x3f8000002800780b */ /* 0x000fe40003f6d200 */
[----:B------:R-:W-:Y:S01]  /*0d80*/  LOP3.LUT R28, R28, 0x1, RZ, 0xc0, !PT ;  /* 0x000000011c1c7812 */ /* 0x000fe200078ec0ff */
[----:B-1----:R-:W-:-:S03]  /*0d90*/  FADD R22, -R34, R39 ;  /* 0x0000002722167221 */ /* 0x002fc60000000100 */
[----:B------:R-:W-:Y:S01]  /*0da0*/  ISETP.NE.U32.AND P0, PT, R28, 0x1, PT ;  /* 0x000000011c00780c */ /* 0x000fe20003f05070 */
[C---:B--2---:R-:W-:Y:S01]  /*0db0*/  FFMA R24, |R0|.reuse, -R21, 0.5 ;  /* 0x3f00000000187423 */ /* 0x044fe20000000a15 */
[C---:B------:R-:W-:Y:S01]  /*0dc0*/  FSETP.NEU.AND P5, PT, |R0|.reuse, 1, PT ;  /* 0x3f8000000000780b */ /* 0x040fe20003fad200 */
[----:B------:R-:W1:Y:S01]  /*0dd0*/  MUFU.RSQ R21, R2 ;  /* 0x0000000200157308 */ /* 0x000e620000001400 */
[----:B------:R-:W-:Y:S02]  /*0de0*/  FSETP.GT.AND P4, PT, |R0|, 0.56000000238418579102, PT ;  /* 0x3f0f5c290000780b */ /* 0x000fe40003f84200 */
[----:B------:R-:W-:-:S05]  /*0df0*/  ISETP.NE.U32.AND.EX P0, PT, RZ, RZ, PT, P0 ;  /* 0x000000ffff00720c */ /* 0x000fca0003f05100 */
[----:B------:R-:W2:Y:S01]  /*0e00*/  MUFU.RSQ R25, R24 ;  /* 0x0000001800197308 */ /* 0x000ea20000001400 */
[----:B-1----:R-:W-:Y:S01]  /*0e10*/  FMUL R3, R2, R21 ;  /* 0x0000001502037220 */ /* 0x002fe20000400000 */
[----:B------:R-:W-:Y:S01]  /*0e20*/  FMUL R20, R21, -0.5 ;  /* 0xbf00000015147820 */ /* 0x000fe20000400000 */
[----:B------:R-:W-:-:S03]  /*0e30*/  LOP3.LUT R21, R27, 0x1, RZ, 0xc0, !PT ;  /* 0x000000011b157812 */ /* 0x000fc600078ec0ff */
[----:B------:R-:W-:Y:S01]  /*0e40*/  FFMA R20, R3, R20, 0.5 ;  /* 0x3f00000003147423 */ /* 0x000fe20000000014 */
[----:B------:R-:W-:Y:S01]  /*0e50*/  ISETP.NE.U32.AND P1, PT, R21, 0x1, PT ;  /* 0x000000011500780c */ /* 0x000fe20003f25070 */
[----:B------:R-:W-:Y:S02]  /*0e60*/  IMAD.MOV.U32 R21, RZ, RZ, 0x3d10ecef ;  /* 0x3d10ecefff157424 */ /* 0x000fe400078e00ff */
[----:B--2---:R-:W-:Y:S01]  /*0e70*/  FMUL R26, R24, R25 ;  /* 0x00000019181a7220 */ /* 0x004fe20000400000 */
[----:B------:R-:W-:Y:S01]  /*0e80*/  FMUL R25, R25, -0.5 ;  /* 0xbf00000019197820 */ /* 0x000fe20000400000 */
[----:B------:R-:W-:Y:S01]  /*0e90*/  FFMA R20, R3, R20, R3 ;  /* 0x0000001403147223 */ /* 0x000fe20000000003 */
[----:B------:R-:W-:Y:S02]  /*0ea0*/  ISETP.NE.U32.AND.EX P1, PT, RZ, RZ, PT, P1 ;  /* 0x000000ffff00720c */ /* 0x000fe40003f25110 */
[----:B------:R-:W-:Y:S02]  /*0eb0*/  FFMA R25, R26, R25, 0.5 ;  /* 0x3f0000001a197423 */ /* 0x000fe40000000019 */
[----:B------:R-:W-:-:S02]  /*0ec0*/  FSEL R3, R20, RZ, P3 ;  /* 0x000000ff14037208 */ /* 0x000fc40001800000 */
[----:B------:R-:W-:-:S05]  /*0ed0*/  FFMA R25, R26, R25, R26 ;  /* 0x000000191a197223 */ /* 0x000fca000000001a */
[----:B------:R-:W-:Y:S02]  /*0ee0*/  FSEL R25, R25, RZ, P5 ;  /* 0x000000ff19197208 */ /* 0x000fe40002800000 */
[----:B------:R-:W-:Y:S02]  /*0ef0*/  FSETP.GT.AND P5, PT, |R40|, 0.56000000238418579102, PT ;  /* 0x3f0f5c292800780b */ /* 0x000fe40003fa4200 */
[----:B------:R-:W-:Y:S02]  /*0f00*/  FSEL R25, R25, |R0|, P4 ;  /* 0x4000000019197208 */ /* 0x000fe40002000000 */
[----:B------:R-:W-:Y:S02]  /*0f10*/  FSEL R2, R3, |R40|, P5 ;  /* 0x4000002803027208 */ /* 0x000fe40002800000 */
[----:B------:R-:W-:Y:S02]  /*0f20*/  FSEL R3, -|R25|, |R25|, !P1 ;  /* 0x4000001919037208 */ /* 0x000fe40004800300 */
[----:B------:R-:W-:-:S02]  /*0f30*/  FSEL R2, -|R2|, |R2|, !P0 ;  /* 0x4000000202027208 */ /* 0x000fc40004000300 */
[----:B------:R-:W-:Y:S01]  /*0f40*/  FSETP.GT.AND P1, PT, R0, 0.56000000238418579102, PT ;  /* 0x3f0f5c290000780b */ /* 0x000fe20003f24000 */
[----:B------:R-:W-:Y:S01]  /*0f50*/  FMUL R24, R3, R3 ;  /* 0x0000000303187220 */ /* 0x000fe20000400000 */
[----:B------:R-:W-:Y:S01]  /*0f60*/  FSETP.GT.AND P0, PT, R40, 0.56000000238418579102, PT ;  /* 0x3f0f5c292800780b */ /* 0x000fe20003f04000 */
[----:B------:R-:W-:Y:S01]  /*0f70*/  FMUL R20, R2, R2 ;  /* 0x0000000202147220 */ /* 0x000fe20000400000 */
[--C-:B------:R-:W-:Y:S01]  /*0f80*/  FADD R0, R8, R39.reuse ;  /* 0x0000002708007221 */ /* 0x100fe20000000000 */
[-C--:B------:R-:W-:Y:S02]  /*0f90*/  FFMA R23, R24, R21.reuse, 0.016980519518256187439 ;  /* 0x3c8b1abb18177423 */ /* 0x080fe40000000015 */
[----:B------:R-:W-:Y:S02]  /*0fa0*/  FFMA R21, R20, R21, 0.016980519518256187439 ;  /* 0x3c8b1abb14157423 */ /* 0x000fe40000000015 */
[----:B------:R-:W-:Y:S02]  /*0fb0*/  FFMA R25, R24, R23, 0.030762933194637298584 ;  /* 0x3cfc028c18197423 */ /* 0x000fe40000000017 */
[----:B------:R-:W-:Y:S01]  /*0fc0*/  FFMA R23, R20, R21, 0.030762933194637298584 ;  /* 0x3cfc028c14177423 */ /* 0x000fe20000000015 */
[----:B------:R-:W-:Y:S01]  /*0fd0*/  FADD R21, R34, R39 ;  /* 0x0000002722157221 */ /* 0x000fe20000000000 */
[----:B------:R-:W-:-:S02]  /*0fe0*/  FFMA R25, R24, R25, 0.044709417968988418579 ;  /* 0x3d37213918197423 */ /* 0x000fc40000000019 */
[----:B------:R-:W-:Y:S01]  /*0ff0*/  FFMA R23, R20, R23, 0.044709417968988418579 ;  /* 0x3d37213914177423 */ /* 0x000fe20000000017 */
[----:B------:R-:W-:Y:S01]  /*1000*/  FMUL R21, R21, R22 ;  /* 0x0000001615157220 */ /* 0x000fe20000400000 */
[----:B------:R-:W-:Y:S01]  /*1010*/  FFMA R25, R24, R25, 0.074989043176174163818 ;  /* 0x3d9993db18197423 */ /* 0x000fe20000000019 */
[----:B------:R-:W-:Y:S01]  /*1020*/  FADD R22, R8, -R39 ;  /* 0x8000002708167221 */ /* 0x000fe20000000000 */
[----:B------:R-:W-:Y:S02]  /*1030*/  FFMA R23, R20, R23, 0.074989043176174163818 ;  /* 0x3d9993db14177423 */ /* 0x000fe40000000017 */
[----:B------:R-:W-:Y:S01]  /*1040*/  FFMA R25, R24, R25, 0.16666707396507263184 ;  /* 0x3e2aaac618197423 */ /* 0x000fe20000000019 */
[----:B------:R-:W-:Y:S01]  /*1050*/  FMUL R21, R21, R22 ;  /* 0x0000001615157220 */ /* 0x000fe20000400000 */
[----:B------:R-:W-:Y:S02]  /*1060*/  FFMA R23, R20, R23, 0.16666707396507263184 ;  /* 0x3e2aaac614177423 */ /* 0x000fe40000000017 */
[----:B------:R-:W-:Y:S01]  /*1070*/  FMUL R24, R24, R25 ;  /* 0x0000001918187220 */ /* 0x000fe20000400000 */
[----:B------:R-:W-:Y:S01]  /*1080*/  FMUL R0, R21, R0 ;  /* 0x0000000015007220 */ /* 0x000fe20000400000 */
[----:B------:R-:W-:Y:S01]  /*1090*/  FMUL R23, R20, R23 ;  /* 0x0000001714177220 */ /* 0x000fe20000400000 */
[----:B------:R-:W-:-:S02]  /*10a0*/  IMAD.MOV.U32 R21, RZ, RZ, 0x3fd774eb ;  /* 0x3fd774ebff157424 */ /* 0x000fc400078e00ff */
[----:B------:R-:W-:Y:S01]  /*10b0*/  FFMA R24, R3, R24, R3 ;  /* 0x0000001803187223 */ /* 0x000fe20000000003 */
[----:B------:R-:W-:Y:S01]  /*10c0*/  FFMA R2, R2, R23, R2 ;  /* 0x0000001702027223 */ /* 0x000fe20000000002 */
[----:B------:R-:W-:-:S03]  /*10d0*/  FSETP.GEU.AND P3, PT, R0, RZ, PT ;  /* 0x000000ff0000720b */ /* 0x000fc60003f6e000 */
[----:B------:R-:W-:Y:S02]  /*10e0*/  FSEL R20, R24, -R24, P4 ;  /* 0x8000001818147208 */ /* 0x000fe40002000000 */
[----:B------:R-:W-:-:S03]  /*10f0*/  FSEL R3, R2, -R2, P5 ;  /* 0x8000000202037208 */ /* 0x000fc60002800000 */
[C---:B------:R-:W-:Y:S01]  /*1100*/  @!P1 FFMA R24, R21.reuse, 0.93318945169448852539, R20 ;  /* 0x3f6ee58115189823 */ /* 0x040fe20000000014 */
[----:B------:R-:W-:Y:S01]  /*1110*/  FSEL R20, R0, RZ, P3 ;  /* 0x000000ff00147208 */ /* 0x000fe20001800000 */
[----:B------:R-:W-:Y:S02]  /*1120*/  @!P0 FFMA R2, R21, 0.93318945169448852539, R3 ;  /* 0x3f6ee58115028823 */ /* 0x000fe40000000003 */
[----:B------:R-:W-:Y:S01]  /*1130*/  @P4 FADD R24, R24, R24 ;  /* 0x0000001818184221 */ /* 0x000fe20000000000 */
[----:B------:R-:W-:Y:S01]  /*1140*/  IADD3 R0, PT, PT, R20, -0xd000000, RZ ;  /* 0xf300000014007810 */ /* 0x000fe20007ffe0ff */
[----:B------:R-:W-:Y:S01]  /*1150*/  @P5 FADD R2, R2, R2 ;  /* 0x0000000202025221 */ /* 0x000fe20000000000 */
[----:B------:R1:W2:Y:S01]  /*1160*/  MUFU.RSQ R21, R20 ;  /* 0x0000001400157308 */ /* 0x0002a20000001400 */
[----:B------:R-:W-:Y:S01]  /*1170*/  FMUL R24, R35, R24 ;  /* 0x0000001823187220 */ /* 0x000fe20000400000 */
[----:B------:R-:W-:-:S03]  /*1180*/  ISETP.GT.U32.AND P0, PT, R0, 0x727fffff, PT ;  /* 0x727fffff0000780c */ /* 0x000fc60003f04070 */
[----:B------:R-:W-:-:S06]  /*1190*/  FFMA R2, R41, R2, R24 ;  /* 0x0000000229027223 */ /* 0x000fcc0000000018 */
[----:B------:R-:W3:Y:S04]  /*11a0*/  F2F.F64.F32 R2, R2 ;  /* 0x0000000200027310 */ /* 0x000ee80000201800 */
[----:B-1----:R-:W-:Y:S05]  /*11b0*/  @!P0 BRA `(.L_x_14) ;  /* 0x00000000000c8947 */ /* 0x002fea0003800000 */
[----:B------:R-:W-:-:S07]  /*11c0*/  MOV R25, 0x11e0 ;  /* 0x000011e000197802 */ /* 0x000fce0000000f00 */
[----:B0-23-5:R-:W-:Y:S05]  /*11d0*/  CALL.REL.NOINC `($__internal_2_$__cuda_sm20_sqrt_rn_f32_slowpath) ;  /* 0x0000000c00047944 */ /* 0x02dfea0003c00000 */
[----:B------:R-:W-:Y:S05]  /*11e0*/  BRA `(.L_x_15) ;  /* 0x0000000000107947 */ /* 0x000fea0003800000 */
.L_x_14:
[----:B--2---:R-:W-:Y:S01]  /*11f0*/  FMUL.FTZ R26, R20, R21 ;  /* 0x00000015141a7220 */ /* 0x004fe20000410000 */
[----:B------:R-:W-:-:S03]  /*1200*/  FMUL.FTZ R0, R21, 0.5 ;  /* 0x3f00000015007820 */ /* 0x000fc60000410000 */
[----:B------:R-:W-:-:S04]  /*1210*/  FFMA R21, -R26, R26, R20 ;  /* 0x0000001a1a157223 */ /* 0x000fc80000000114 */
[----:B------:R-:W-:-:S07]  /*1220*/  FFMA R26, R21, R0, R26 ;  /* 0x00000000151a7223 */ /* 0x000fce000000001a */
.L_x_15:
[----:B------:R-:W-:Y:S05]  /*1230*/  BSYNC.RECONVERGENT B3 ;  /* 0x0000000000037941 */ /* 0x000fea0003800200 */
.L_x_13:
[----:B------:R-:W1:Y:S01]  /*1240*/  MUFU.RCP64H R25, 3.1415920257568359375 ;  /* 0x400921fb00197908 */ /* 0x000e620000001800 */
[----:B------:R-:W-:Y:S02]  /*1250*/  HFMA2 R24, -RZ, RZ, 0, 5.9604644775390625e-08 ;  /* 0x00000001ff187431 */ /* 0x000fe400000001ff */
[----:B------:R-:W-:Y:S01]  /*1260*/  IMAD.MOV.U32 R20, RZ, RZ, 0x54442d18 ;  /* 0x54442d18ff147424 */ /* 0x000fe200078e00ff */
[----:B------:R-:W-:Y:S01]  /*1270*/  BSSY.RECONVERGENT B3, `(.L_x_16) ;  /* 0x0000018000037945 */ /* 0x000fe20003800200 */
[----:B------:R-:W-:-:S03]  /*1280*/  IMAD.MOV.U32 R21, RZ, RZ, 0x400921fb ;  /* 0x400921fbff157424 */ /* 0x000fc600078e00ff */
[----:B------:R-:W3:Y:S03]  /*1290*/  F2F.F64.F32 R26, R26 ;  /* 0x0000001a001a7310 */ /* 0x000ee60000201800 */
[----:B-1----:R-:W-:Y:S02]  /*12a0*/  DFMA R22, R24, -R20, 1 ;  /* 0x3ff000001816742b */ /* 0x002fe40000000814 */
[----:B---3--:R-:W-:-:S06]  /*12b0*/  DFMA R2, R26, -0.5, R2 ;  /* 0xbfe000001a02782b */ /* 0x008fcc0000000002 */
[----:B------:R-:W-:-:S08]  /*12c0*/  DFMA R22, R22, R22, R22 ;  /* 0x000000161616722b */ /* 0x000fd00000000016 */
[----:B------:R-:W-:Y:S01]  /*12d0*/  DFMA R22, R24, R22, R24 ;  /* 0x000000161816722b */ /* 0x000fe20000000018 */
[----:B------:R-:W-:-:S07]  /*12e0*/  FSETP.GEU.AND P1, PT, |R3|, 6.5827683646048100446e-37, PT ;  /* 0x036000000300780b */ /* 0x000fce0003f2e200 */
[----:B------:R-:W-:-:S08]  /*12f0*/  DFMA R24, R22, -R20, 1 ;  /* 0x3ff000001618742b */ /* 0x000fd00000000814 */
[----:B------:R-:W-:-:S08]  /*1300*/  DFMA R24, R22, R24, R22 ;  /* 0x000000181618722b */ /* 0x000fd00000000016 */
[----:B------:R-:W-:-:S08]  /*1310*/  DMUL R22, R2, R24 ;  /* 0x0000001802167228 */ /* 0x000fd00000000000 */
[----:B------:R-:W-:-:S08]  /*1320*/  DFMA R20, R22, -R20, R2 ;  /* 0x800000141614722b */ /* 0x000fd00000000002 */
[----:B------:R-:W-:-:S10]  /*1330*/  DFMA R20, R24, R20, R22 ;  /* 0x000000141814722b */ /* 0x000fd40000000016 */
[----:B------:R-:W-:-:S05]  /*1340*/  FFMA R0, RZ, 2.1426990032196044922, R21 ;  /* 0x400921fbff007823 */ /* 0x000fca0000000015 */
[----:B------:R-:W-:-:S13]  /*1350*/  FSETP.GT.AND P0, PT, |R0|, 1.469367938527859385e-39, PT ;  /* 0x001000000000780b */ /* 0x000fda0003f04200 */
[----:B------:R-:W-:Y:S05]  /*1360*/  @P0 BRA P1, `(.L_x_17) ;  /* 0x0000000000200947 */ /* 0x000fea0000800000 */
[----:B------:R-:W-:Y:S01]  /*1370*/  IMAD.MOV.U32 R22, RZ, RZ, R2 ;  /* 0x000000ffff167224 */ /* 0x000fe200078e0002 */
[----:B------:R-:W-:Y:S01]  /*1380*/  MOV R24, 0x54442d18 ;  /* 0x54442d1800187802 */ /* 0x000fe20000000f00 */
[----:B------:R-:W-:Y:S01]  /*1390*/  IMAD.MOV.U32 R23, RZ, RZ, R3 ;  /* 0x000000ffff177224 */ /* 0x000fe200078e0003 */
[----:B------:R-:W-:Y:S01]  /*13a0*/  MOV R0, 0x13d0 ;  /* 0x000013d000007802 */ /* 0x000fe20000000f00 */
[----:B------:R-:W-:-:S07]  /*13b0*/  IMAD.MOV.U32 R25, RZ, RZ, 0x400921fb ;  /* 0x400921fbff197424 */ /* 0x000fce00078e00ff */
[----:B0----5:R-:W-:Y:S05]  /*13c0*/  CALL.REL.NOINC `($__internal_0_$__cuda_sm20_div_rn_f64_full) ;  /* 0x0000000000647944 */ /* 0x021fea0003c00000 */
[----:B------:R-:W-:Y:S01]  /*13d0*/  IMAD.MOV.U32 R20, RZ, RZ, R22 ;  /* 0x000000ffff147224 */ /* 0x000fe200078e0016 */
[----:B------:R-:W-:-:S07]  /*13e0*/  MOV R21, R23 ;  /* 0x0000001700157202 */ /* 0x000fce0000000f00 */
.L_x_17:
[----:B------:R-:W-:Y:S05]  /*13f0*/  BSYNC.RECONVERGENT B3 ;  /* 0x0000000000037941 */ /* 0x000fea0003800200 */
.L_x_16:
[----:B------:R1:W3:Y:S02]  /*1400*/  F2F.F32.F64 R21, R20 ;  /* 0x0000001400157310 */ /* 0x0002e40000301000 */
.L_x_8:
[----:B------:R-:W-:Y:S05]  /*1410*/  BSYNC.RECONVERGENT B0 ;  /* 0x0000000000007941 */ /* 0x000fea0003800200 */
.L_x_7:
[----:B------:R4:W2:Y:S01]  /*1420*/  LDG.E.CONSTANT R27, desc[UR6][R12.64] ;  /* 0x000000060c1b7981 */ /* 0x0008a2000c1e9900 */
[----:B---3--:R-:W-:Y:S01]  /*1430*/  FADD R24, R21, -R38 ;  /* 0x8000002615187221 */ /* 0x008fe20000000000 */
[----:B------:R-:W-:Y:S01]  /*1440*/  F2F.F64.F32 R2, R37 ;  /* 0x0000002500027310 */ /* 0x000fe20000201800 */
[----:B------:R-:W-:-:S05]  /*1450*/  VIADD R11, R11, 0x1 ;  /* 0x000000010b0b7836 */ /* 0x000fca0000000000 */
[----:B------:R-:W-:Y:S02]  /*1460*/  ISETP.NE.AND P0, PT, R11, RZ, PT ;  /* 0x000000ff0b00720c */ /* 0x000fe40003f05270 */
[----:B------:R-:W-:Y:S01]  /*1470*/  F2F.F64.F32 R24, R24 ;  /* 0x0000001800187310 */ /* 0x000fe20000201800 */
[----:B----4-:R-:W-:-:S05]  /*1480*/  IADD3 R12, P1, PT, R12, 0x4, RZ ;  /* 0x000000040c0c7810 */ /* 0x010fca0007f3e0ff */
[----:B------:R-:W-:Y:S02]  /*1490*/  IMAD.X R13, RZ, RZ, R13, P1 ;  /* 0x000000ffff0d7224 */ /* 0x000fe400008e060d */
[----:B--2--5:R-:W-:Y:S01]  /*14a0*/  FADD R0, R27, R10 ;  /* 0x0000000a1b007221 */ /* 0x024fe20000000000 */
[----:B------:R-:W-:-:S03]  /*14b0*/  MOV R10, R27 ;  /* 0x0000001b000a7202 */ /* 0x000fc60000000f00 */
[----:B------:R-:W2:Y:S02]  /*14c0*/  F2F.F64.F32 R22, R0 ;  /* 0x0000000000167310 */ /* 0x000ea40000201800 */
[----:B--2---:R-:W-:-:S08]  /*14d0*/  DMUL R22, R22, 0.5 ;  /* 0x3fe0000016167828 */ /* 0x004fd00000000000 */
[----:B------:R-:W-:-:S06]  /*14e0*/  DFMA R2, R22, R24, R2 ;  /* 0x000000181602722b */ /* 0x000fcc0000000002 */
[----:B------:R3:W4:Y:S01]  /*14f0*/  F2F.F32.F64 R37, R2 ;  /* 0x0000000200257310 */ /* 0x0007220000301000 */
[----:B------:R-:W-:Y:S05]  /*1500*/  @P0 BRA `(.L_x_18) ;  /* 0xfffffff0007c0947 */ /* 0x000fea000383ffff */
[----:B------:R-:W-:Y:S05]  /*1510*/  BSYNC.RECONVERGENT B1 ;  /* 0x0000000000017941 */ /* 0x000fea0003800200 */
.L_x_6:
[----:B----4-:R2:W-:Y:S02]  /*1520*/  STG.E desc[UR6][R16.64], R37 ;  /* 0x0000002510007986 */ /* 0x0105e4000c101906 */
.L_x_5:
[----:B------:R-:W-:Y:S05]  /*1530*/  BSYNC.RECONVERGENT B2 ;  /* 0x0000000000027941 */ /* 0x000fea0003800200 */
.L_x_4:
[----:B------:R-:W-:Y:S05]  /*1540*/  @!P2 BRA `(.L_x_19) ;  /* 0xffffffe800e4a947 */ /* 0x000fea000383ffff */
[----:B------:R-:W-:Y:S05]  /*1550*/  EXIT ;  /* 0x000000000000794d */ /* 0x000fea0003800000 */
        .weak           $__internal_0_$__cuda_sm20_div_rn_f64_full
        .type           $__internal_0_$__cuda_sm20_div_rn_f64_full,@function
        .size           $__internal_0_$__cuda_sm20_div_rn_f64_full,($__internal_1_$__cuda_sm20_dsqrt_rn_f64_mediumpath_v1 - $__internal_0_$__cuda_sm20_div_rn_f64_full)
$__internal_0_$__cuda_sm20_div_rn_f64_full:
[----:B------:R-:W-:Y:S01]  /*1560*/  IMAD.MOV.U32 R21, RZ, RZ, R23 ;  /* 0x000000ffff157224 */ /* 0x000fe200078e0017 */
[C---:B------:R-:W-:Y:S01]  /*1570*/  FSETP.GEU.AND P0, PT, |R25|.reuse, 1.469367938527859385e-39, PT ;  /* 0x001000001900780b */ /* 0x040fe20003f0e200 */
[----:B------:R-:W-:Y:S01]  /*1580*/  IMAD.MOV.U32 R20, RZ, RZ, R22 ;  /* 0x000000ffff147224 */ /* 0x000fe200078e0016 */
[----:B------:R-:W-:Y:S01]  /*1590*/  LOP3.LUT R22, R25, 0x800fffff, RZ, 0xc0, !PT ;  /* 0x800fffff19167812 */ /* 0x000fe200078ec0ff */
[----:B------:R-:W-:Y:S01]  /*15a0*/  IMAD.MOV.U32 R43, RZ, RZ, 0x1ca00000 ;  /* 0x1ca00000ff2b7424 */ /* 0x000fe200078e00ff */
[C---:B------:R-:W-:Y:S01]  /*15b0*/  FSETP.GEU.AND P3, PT, |R21|.reuse, 1.469367938527859385e-39, PT ;  /* 0x001000001500780b */ /* 0x040fe20003f6e200 */
[----:B------:R-:W-:Y:S01]  /*15c0*/  IMAD.MOV.U32 R26, RZ, RZ, R20 ;  /* 0x000000ffff1a7224 */ /* 0x000fe200078e0014 */
[----:B------:R-:W-:Y:S01]  /*15d0*/  LOP3.LUT R23, R22, 0x3ff00000, RZ, 0xfc, !PT ;  /* 0x3ff0000016177812 */ /* 0x000fe200078efcff */
[----:B------:R-:W-:Y:S01]  /*15e0*/  IMAD.MOV.U32 R28, RZ, RZ, 0x1 ;  /* 0x00000001ff1c7424 */ /* 0x000fe200078e00ff */
[----:B------:R-:W-:Y:S01]  /*15f0*/  MOV R22, R24 ;  /* 0x0000001800167202 */ /* 0x000fe20000000f00 */
[----:B------:R-:W-:Y:S01]  /*1600*/  BSSY.RECONVERGENT B4, `(.L_x_20) ;  /* 0x000004f000047945 */ /* 0x000fe20003800200 */
[----:B------:R-:W-:-:S02]  /*1610*/  LOP3.LUT R42, R21, 0x7ff00000, RZ, 0xc0, !PT ;  /* 0x7ff00000152a7812 */ /* 0x000fc400078ec0ff */
[----:B------:R-:W-:Y:S01]  /*1620*/  LOP3.LUT R45, R25, 0x7ff00000, RZ, 0xc0, !PT ;  /* 0x7ff00000192d7812 */ /* 0x000fe200078ec0ff */
[----:B------:R-:W-:-:S03]  /*1630*/  @!P0 DMUL R22, R24, 8.98846567431157953865e+307 ;  /* 0x7fe0000018168828 */ /* 0x000fc60000000000 */
[C---:B------:R-:W-:Y:S02]  /*1640*/  ISETP.GE.U32.AND P1, PT, R42.reuse, R45, PT ;  /* 0x0000002d2a00720c */ /* 0x040fe40003f26070 */
[----:B------:R-:W-:Y:S01]  /*1650*/  @!P3 LOP3.LUT R27, R25, 0x7ff00000, RZ, 0xc0, !PT ;  /* 0x7ff00000191bb812 */ /* 0x000fe200078ec0ff */
[----:B------:R-:W0:Y:S01]  /*1660*/  MUFU.RCP64H R29, R23 ;  /* 0x00000017001d7308 */ /* 0x000e220000001800 */
[----:B------:R-:W-:Y:S02]  /*1670*/  @!P3 MOV R30, RZ ;  /* 0x000000ff001eb202 */ /* 0x000fe40000000f00 */
[----:B------:R-:W-:Y:S02]  /*1680*/  @!P3 ISETP.GE.U32.AND P4, PT, R42, R27, PT ;  /* 0x0000001b2a00b20c */ /* 0x000fe40003f86070 */
[C---:B------:R-:W-:Y:S02]  /*1690*/  SEL R27, R43.reuse, 0x63400000, !P1 ;  /* 0x634000002b1b7807 */ /* 0x040fe40004800000 */
[----:B------:R-:W-:-:S02]  /*16a0*/  @!P3 SEL R31, R43, 0x63400000, !P4 ;  /* 0x634000002b1fb807 */ /* 0x000fc40006000000 */
[--C-:B------:R-:W-:Y:S02]  /*16b0*/  LOP3.LUT R27, R27, 0x800fffff, R21.reuse, 0xf8, !PT ;  /* 0x800fffff1b1b7812 */ /* 0x100fe400078ef815 */
[----:B------:R-:W-:Y:S02]  /*16c0*/  @!P3 LOP3.LUT R31, R31, 0x80000000, R21, 0xf8, !PT ;  /* 0x800000001f1fb812 */ /* 0x000fe400078ef815 */
[----:B------:R-:W-:Y:S02]  /*16d0*/  @!P0 LOP3.LUT R45, R23, 0x7ff00000, RZ, 0xc0, !PT ;  /* 0x7ff00000172d8812 */ /* 0x000fe400078ec0ff */
[----:B------:R-:W-:-:S06]  /*16e0*/  @!P3 LOP3.LUT R31, R31, 0x100000, RZ, 0xfc, !PT ;  /* 0x001000001f1fb812 */ /* 0x000fcc00078efcff */
[----:B------:R-:W-:Y:S02]  /*16f0*/  @!P3 DFMA R26, R26, 2, -R30 ;  /* 0x400000001a1ab82b */ /* 0x000fe4000000081e */
[----:B0-----:R-:W-:-:S08]  /*1700*/  DFMA R30, R28, -R22, 1 ;  /* 0x3ff000001c1e742b */ /* 0x001fd00000000816 */
[----:B------:R-:W-:-:S08]  /*1710*/  DFMA R30, R30, R30, R30 ;  /* 0x0000001e1e1e722b */ /* 0x000fd0000000001e */
[----:B------:R-:W-:-:S08]  /*1720*/  DFMA R30, R28, R30, R28 ;  /* 0x0000001e1c1e722b */ /* 0x000fd0000000001c */
[----:B------:R-:W-:-:S08]  /*1730*/  DFMA R28, R30, -R22, 1 ;  /* 0x3ff000001e1c742b */ /* 0x000fd00000000816 */
[----:B------:R-:W-:-:S08]  /*1740*/  DFMA R28, R30, R28, R30 ;  /* 0x0000001c1e1c722b */ /* 0x000fd0000000001e */
[----:B------:R-:W-:-:S08]  /*1750*/  DMUL R30, R28, R26 ;  /* 0x0000001a1c1e7228 */ /* 0x000fd00000000000 */
[----:B------:R-:W-:-:S08]  /*1760*/  DFMA R32, R30, -R22, R26 ;  /* 0x800000161e20722b */ /* 0x000fd0000000001a */
[----:B------:R-:W-:Y:S01]  /*1770*/  DFMA R32, R28, R32, R30 ;  /* 0x000000201c20722b */ /* 0x000fe2000000001e */
[----:B------:R-:W-:Y:S01]  /*1780*/  IMAD.MOV.U32 R30, RZ, RZ, R42 ;  /* 0x000000ffff1e7224 */ /* 0x000fe200078e002a */
[----:B------:R-:W-:-:S04]  /*1790*/  @!P3 LOP3.LUT R30, R27, 0x7ff00000, RZ, 0xc0, !PT ;  /* 0x7ff000001b1eb812 */ /* 0x000fc800078ec0ff */
[----:B------:R-:W-:-:S04]  /*17a0*/  IADD3 R28, PT, PT, R30, -0x1, RZ ;  /* 0xffffffff1e1c7810 */ /* 0x000fc80007ffe0ff */
[----:B------:R-:W-:Y:S01]  /*17b0*/  ISETP.GT.U32.AND P0, PT, R28, 0x7feffffe, PT ;  /* 0x7feffffe1c00780c */ /* 0x000fe20003f04070 */
[----:B------:R-:W-:-:S05]  /*17c0*/  VIADD R28, R45, 0xffffffff ;  /* 0xffffffff2d1c7836 */ /* 0x000fca0000000000 */
[----:B------:R-:W-:-:S13]  /*17d0*/  ISETP.GT.U32.OR P0, PT, R28, 0x7feffffe, P0 ;  /* 0x7feffffe1c00780c */ /* 0x000fda0000704470 */
[----:B------:R-:W-:Y:S05]  /*17e0*/  @P0 BRA `(.L_x_21) ;  /* 0x00000000006c0947 */ /* 0x000fea0003800000 */
[----:B------:R-:W-:-:S04]  /*17f0*/  LOP3.LUT R21, R25, 0x7ff00000, RZ, 0xc0, !PT ;  /* 0x7ff0000019157812 */ /* 0x000fc800078ec0ff */
[CC--:B------:R-:W-:Y:S02]  /*1800*/  VIADDMNMX R20, R42.reuse, -R21.reuse, 0xb9600000, !PT ;  /* 0xb96000002a147446 */ /* 0x0c0fe40007800915 */
[----:B------:R-:W-:Y:S02]  /*1810*/  ISETP.GE.U32.AND P0, PT, R42, R21, PT ;  /* 0x000000152a00720c */ /* 0x000fe40003f06070 */
[----:B------:R-:W-:Y:S02]  /*1820*/  VIMNMX R20, PT, PT, R20, 0x46a00000, PT ;  /* 0x46a0000014147848 */ /* 0x000fe40003fe0100 */
[----:B------:R-:W-:-:S04]  /*1830*/  SEL R43, R43, 0x63400000, !P0 ;  /* 0x634000002b2b7807 */ /* 0x000fc80004000000 */
[----:B------:R-:W-:Y:S02]  /*1840*/  IADD3 R30, PT, PT, -R43, R20, RZ ;  /* 0x000000142b1e7210 */ /* 0x000fe40007ffe1ff */
[----:B------:R-:W-:-:S03]  /*1850*/  MOV R20, RZ ;  /* 0x000000ff00147202 */ /* 0x000fc60000000f00 */
[----:B------:R-:W-:-:S06]  /*1860*/  VIADD R21, R30, 0x7fe00000 ;  /* 0x7fe000001e157836 */ /* 0x000fcc0000000000 */
[----:B------:R-:W-:-:S10]  /*1870*/  DMUL R28, R32, R20 ;  /* 0x00000014201c7228 */ /* 0x000fd40000000000 */
[----:B------:R-:W-:-:S13]  /*1880*/  FSETP.GTU.AND P0, PT, |R29|, 1.469367938527859385e-39, PT ;  /* 0x001000001d00780b */ /* 0x000fda0003f0c200 */
[----:B------:R-:W-:Y:S05]  /*1890*/  @P0 BRA `(.L_x_22) ;  /* 0x0000000000940947 */ /* 0x000fea0003800000 */
[----:B------:R-:W-:-:S06]  /*18a0*/  DFMA R22, R32, -R22, R26 ;  /* 0x800000162016722b */ /* 0x000fcc000000001a */
[----:B------:R-:W-:-:S04]  /*18b0*/  IMAD.MOV.U32 R22, RZ, RZ, RZ ;  /* 0x000000ffff167224 */ /* 0x000fc800078e00ff */
[C---:B------:R-:W-:Y:S02]  /*18c0*/  FSETP.NEU.AND P0, PT, R23.reuse, RZ, PT ;  /* 0x000000ff1700720b */ /* 0x040fe40003f0d000 */
[----:B------:R-:W-:-:S04]  /*18d0*/  LOP3.LUT R25, R23, 0x80000000, R25, 0x48, !PT ;  /* 0x8000000017197812 */ /* 0x000fc800078e4819 */
[----:B------:R-:W-:-:S07]  /*18e0*/  LOP3.LUT R23, R25, R21, RZ, 0xfc, !PT ;  /* 0x0000001519177212 */ /* 0x000fce00078efcff */
[----:B------:R-:W-:Y:S05]  /*18f0*/  @!P0 BRA `(.L_x_22) ;  /* 0x00000000007c8947 */ /* 0x000fea0003800000 */
[----:B------:R-:W-:Y:S01]  /*1900*/  IADD3 R21, PT, PT, -R30, RZ, RZ ;  /* 0x000000ff1e157210 */ /* 0x000fe20007ffe1ff */
[----:B------:R-:W-:Y:S01]  /*1910*/  IMAD.MOV.U32 R20, RZ, RZ, RZ ;  /* 0x000000ffff147224 */ /* 0x000fe200078e00ff */
[----:B------:R-:W-:-:S05]  /*1920*/  DMUL.RP R22, R32, R22 ;  /* 0x0000001620167228 */ /* 0x000fca0000008000 */
[----:B------:R-:W-:-:S05]  /*1930*/  DFMA R20, R28, -R20, R32 ;  /* 0x800000141c14722b */ /* 0x000fca0000000020 */
[----:B------:R-:W-:Y:S02]  /*1940*/  LOP3.LUT R25, R23, R25, RZ, 0x3c, !PT ;  /* 0x0000001917197212 */ /* 0x000fe400078e3cff */
[----:B------:R-:W-:-:S04]  /*1950*/  IADD3 R20, PT, PT, -R30, -0x43300000, RZ ;  /* 0xbcd000001e147810 */ /* 0x000fc80007ffe1ff */
[----:B------:R-:W-:-:S04]  /*1960*/  FSETP.NEU.AND P0, PT, |R21|, R20, PT ;  /* 0x000000141500720b */ /* 0x000fc80003f0d200 */
[----:B------:R-:W-:Y:S02]  /*1970*/  FSEL R28, R22, R28, !P0 ;  /* 0x0000001c161c7208 */ /* 0x000fe40004000000 */
[----:B------:R-:W-:Y:S01]  /*1980*/  FSEL R29, R25, R29, !P0 ;  /* 0x0000001d191d7208 */ /* 0x000fe20004000000 */
[----:B------:R-:W-:Y:S06]  /*1990*/  BRA `(.L_x_22) ;  /* 0x0000000000547947 */ /* 0x000fec0003800000 */
.L_x_21:
[----:B------:R-:W-:-:S14]  /*19a0*/  DSETP.NAN.AND P0, PT, R20, R20, PT ;  /* 0x000000141400722a */ /* 0x000fdc0003f08000 */
[----:B------:R-:W-:Y:S05]  /*19b0*/  @P0 BRA `(.L_x_23) ;  /* 0x0000000000440947 */ /* 0x000fea0003800000 */
[----:B------:R-:W-:-:S14]  /*19c0*/  DSETP.NAN.AND P0, PT, R24, R24, PT ;  /* 0x000000181800722a */ /* 0x000fdc0003f08000 */
[----:B------:R-:W-:Y:S05]  /*19d0*/  @P0 BRA `(.L_x_24) ;  /* 0x0000000000300947 */ /* 0x000fea0003800000 */
[----:B------:R-:W-:Y:S01]  /*19e0*/  ISETP.NE.AND P0, PT, R30, R45, PT ;  /* 0x0000002d1e00720c */ /* 0x000fe20003f05270 */
[----:B------:R-:W-:Y:S01]  /*19f0*/  IMAD.MOV.U32 R29, RZ, RZ, -0x80000 ;  /* 0xfff80000ff1d7424 */ /* 0x000fe200078e00ff */
[----:B------:R-:W-:-:S11]  /*1a00*/  MOV R28, 0x0 ;  /* 0x00000000001c7802 */ /* 0x000fd60000000f00 */
[----:B------:R-:W-:Y:S05]  /*1a10*/  @!P0 BRA `(.L_x_22) ;  /* 0x0000000000348947 */ /* 0x000fea0003800000 */
[----:B------:R-:W-:Y:S02]  /*1a20*/  ISETP.NE.AND P0, PT, R30, 0x7ff00000, PT ;  /* 0x7ff000001e00780c */ /* 0x000fe40003f05270 */
[----:B------:R-:W-:Y:S02]  /*1a30*/  LOP3.LUT R29, R21, 0x80000000, R25, 0x48, !PT ;  /* 0x80000000151d7812 */ /* 0x000fe400078e4819 */
[----:B------:R-:W-:-:S13]  /*1a40*/  ISETP.EQ.OR P0, PT, R45, RZ, !P0 ;  /* 0x000000ff2d00720c */ /* 0x000fda0004702670 */
[----:B------:R-:W-:Y:S02]  /*1a50*/  @P0 LOP3.LUT R20, R29, 0x7ff00000, RZ, 0xfc, !PT ;  /* 0x7ff000001d140812 */ /* 0x000fe400078efcff */
[----:B------:R-:W-:Y:S01]  /*1a60*/  @!P0 MOV R28, RZ ;  /* 0x000000ff001c8202 */ /* 0x000fe20000000f00 */
[----:B------:R-:W-:Y:S01]  /*1a70*/  @P0 IMAD.MOV.U32 R28, RZ, RZ, RZ ;  /* 0x000000ffff1c0224 */ /* 0x000fe200078e00ff */
[----:B------:R-:W-:Y:S01]  /*1a80*/  @P0 MOV R29, R20 ;  /* 0x00000014001d0202 */ /* 0x000fe20000000f00 */
[----:B------:R-:W-:Y:S06]  /*1a90*/  BRA `(.L_x_22) ;  /* 0x0000000000147947 */ /* 0x000fec0003800000 */
.L_x_24:
[----:B------:R-:W-:Y:S01]  /*1aa0*/  LOP3.LUT R29, R25, 0x80000, RZ, 0xfc, !PT ;  /* 0x00080000191d7812 */ /* 0x000fe200078efcff */
[----:B------:R-:W-:Y:S01]  /*1ab0*/  IMAD.MOV.U32 R28, RZ, RZ, R24 ;  /* 0x000000ffff1c7224 */ /* 0x000fe200078e0018 */
[----:B------:R-:W-:Y:S06]  /*1ac0*/  BRA `(.L_x_22) ;  /* 0x0000000000087947 */ /* 0x000fec0003800000 */
.L_x_23:
[----:B------:R-:W-:Y:S02]  /*1ad0*/  LOP3.LUT R29, R21, 0x80000, RZ, 0xfc, !PT ;  /* 0x00080000151d7812 */ /* 0x000fe400078efcff */
[----:B------:R-:W-:-:S07]  /*1ae0*/  MOV R28, R20 ;  /* 0x00000014001c7202 */ /* 0x000fce0000000f00 */
.L_x_22:
[----:B------:R-:W-:Y:S05]  /*1af0*/  BSYNC.RECONVERGENT B4 ;  /* 0x0000000000047941 */ /* 0x000fea0003800200 */
.L_x_20:
[----:B------:R-:W-:Y:S02]  /*1b00*/  HFMA2 R21, -RZ, RZ, 0, 0 ;  /* 0x00000000ff157431 */ /* 0x000fe400000001ff */
[----:B------:R-:W-:Y:S01]  /*1b10*/  IMAD.MOV.U32 R20, RZ, RZ, R0 ;  /* 0x000000ffff147224 */ /* 0x000fe200078e0000 */
[----:B------:R-:W-:Y:S01]  /*1b20*/  MOV R23, R29 ;  /* 0x0000001d00177202 */ /* 0x000fe20000000f00 */
[----:B------:R-:W-:Y:S02]  /*1b30*/  IMAD.MOV.U32 R22, RZ, RZ, R28 ;  /* 0x000000ffff167224 */ /* 0x000fe400078e001c */
[----:B------:R-:W-:Y:S05]  /*1b40*/  RET.REL.NODEC R20 `(_Z14transit_kernelIfEviPT_iS1_S1_S1_) ;  /* 0xffffffe4142c7950 */ /* 0x000fea0003c3ffff */
        .weak           $__internal_1_$__cuda_sm20_dsqrt_rn_f64_mediumpath_v1
        .type           $__internal_1_$__cuda_sm20_dsqrt_rn_f64_mediumpath_v1,@function
        .size           $__internal_1_$__cuda_sm20_dsqrt_rn_f64_mediumpath_v1,($__internal_2_$__cuda_sm20_sqrt_rn_f32_slowpath - $__internal_1_$__cuda_sm20_dsqrt_rn_f64_mediumpath_v1)
$__internal_1_$__cuda_sm20_dsqrt_rn_f64_mediumpath_v1:
[----:B------:R-:W-:Y:S01]  /*1b50*/  ISETP.GE.U32.AND P0, PT, R3, -0x3400000, PT ;  /* 0xfcc000000300780c */ /* 0x000fe20003f06070 */
[----:B------:R-:W-:Y:S01]  /*1b60*/  BSSY.RECONVERGENT B1, `(.L_x_25) ;  /* 0x0000026000017945 */ /* 0x000fe20003800200 */
[----:B------:R-:W-:Y:S01]  /*1b70*/  IMAD.MOV.U32 R14, RZ, RZ, R22 ;  /* 0x000000ffff0e7224 */ /* 0x000fe200078e0016 */
[----:B------:R-:W-:Y:S01]  /*1b80*/  MOV R15, R23 ;  /* 0x00000017000f7202 */ /* 0x000fe20000000f00 */
[----:B------:R-:W-:-:S09]  /*1b90*/  IMAD.MOV.U32 R16, RZ, RZ, R24 ;  /* 0x000000ffff107224 */ /* 0x000fd200078e0018 */
[----:B------:R-:W-:Y:S05]  /*1ba0*/  @!P0 BRA `(.L_x_26) ;  /* 0x0000000000208947 */ /* 0x000fea0003800000 */
[----:B------:R-:W-:-:S10]  /*1bb0*/  DFMA.RM R14, R14, R16, R20 ;  /* 0x000000100e0e722b */ /* 0x000fd40000004014 */
[----:B------:R-:W-:-:S04]  /*1bc0*/  IADD3 R16, P0, PT, R14, 0x1, RZ ;  /* 0x000000010e107810 */ /* 0x000fc80007f1e0ff */
[----:B------:R-:W-:-:S06]  /*1bd0*/  IADD3.X R17, PT, PT, RZ, R15, RZ, P0, !PT ;  /* 0x0000000fff117210 */ /* 0x000fcc00007fe4ff */
[----:B------:R-:W-:-:S08]  /*1be0*/  DFMA.RP R12, -R14, R16, R12 ;  /* 0x000000100e0c722b */ /* 0x000fd0000000810c */
[----:B------:R-:W-:-:S06]  /*1bf0*/  DSETP.GT.AND P0, PT, R12, RZ, PT ;  /* 0x000000ff0c00722a */ /* 0x000fcc0003f04000 */
[----:B------:R-:W-:Y:S02]  /*1c00*/  FSEL R14, R16, R14, P0 ;  /* 0x0000000e100e7208 */ /* 0x000fe40000000000 */
[----:B------:R-:W-:Y:S01]  /*1c10*/  FSEL R15, R17, R15, P0 ;  /* 0x0000000f110f7208 */ /* 0x000fe20000000000 */
[----:B------:R-:W-:Y:S06]  /*1c20*/  BRA `(.L_x_27) ;  /* 0x0000000000647947 */ /* 0x000fec0003800000 */
.L_x_26:
[----:B------:R-:W-:-:S14]  /*1c30*/  DSETP.NE.AND P0, PT, R12, RZ, PT ;  /* 0x000000ff0c00722a */ /* 0x000fdc0003f05000 */
[----:B------:R-:W-:Y:S05]  /*1c40*/  @!P0 BRA `(.L_x_28) ;  /* 0x0000000000588947 */ /* 0x000fea0003800000 */
[----:B------:R-:W-:-:S13]  /*1c50*/  ISETP.GE.AND P0, PT, R13, RZ, PT ;  /* 0x000000ff0d00720c */ /* 0x000fda0003f06270 */
[----:B------:R-:W-:Y:S01]  /*1c60*/  @!P0 IMAD.MOV.U32 R14, RZ, RZ, 0x0 ;  /* 0x00000000ff0e8424 */ /* 0x000fe200078e00ff */
[----:B------:R-:W-:Y:S01]  /*1c70*/  @!P0 MOV R15, 0xfff80000 ;  /* 0xfff80000000f8802 */ /* 0x000fe20000000f00 */
[----:B------:R-:W-:Y:S06]  /*1c80*/  @!P0 BRA `(.L_x_27) ;  /* 0x00000000004c8947 */ /* 0x000fec0003800000 */
[----:B------:R-:W-:-:S13]  /*1c90*/  ISETP.GT.AND P0, PT, R13, 0x7fefffff, PT ;  /* 0x7fefffff0d00780c */ /* 0x000fda0003f04270 */
[----:B------:R-:W-:Y:S05]  /*1ca0*/  @P0 BRA `(.L_x_28) ;  /* 0x0000000000400947 */ /* 0x000fea0003800000 */
[----:B------:R-:W-:Y:S01]  /*1cb0*/  DMUL R12, R12, 8.11296384146066816958e+31 ;  /* 0x469000000c0c7828 */ /* 0x000fe20000000000 */
[----:B------:R-:W-:Y:S01]  /*1cc0*/  IMAD.MOV.U32 R14, RZ, RZ, RZ ;  /* 0x000000ffff0e7224 */ /* 0x000fe200078e00ff */
[----:B------:R-:W-:Y:S01]  /*1cd0*/  MOV R20, 0x0 ;  /* 0x0000000000147802 */ /* 0x000fe20000000f00 */
[----:B------:R-:W-:-:S03]  /*1ce0*/  IMAD.MOV.U32 R21, RZ, RZ, 0x3fd80000 ;  /* 0x3fd80000ff157424 */ /* 0x000fc600078e00ff */
[----:B------:R-:W0:Y:S02]  /*1cf0*/  MUFU.RSQ64H R15, R13 ;  /* 0x0000000d000f7308 */ /* 0x000e240000001c00 */
[----:B0-----:R-:W-:-:S08]  /*1d00*/  DMUL R16, R14, R14 ;  /* 0x0000000e0e107228 */ /* 0x001fd00000000000 */
[----:B------:R-:W-:-:S08]  /*1d10*/  DFMA R16, R12, -R16, 1 ;  /* 0x3ff000000c10742b */ /* 0x000fd00000000810 */
[----:B------:R-:W-:Y:S02]  /*1d20*/  DFMA R20, R16, R20, 0.5 ;  /* 0x3fe000001014742b */ /* 0x000fe40000000014 */
[----:B------:R-:W-:-:S08]  /*1d30*/  DMUL R16, R14, R16 ;  /* 0x000000100e107228 */ /* 0x000fd00000000000 */
[----:B------:R-:W-:-:S08]  /*1d40*/  DFMA R16, R20, R16, R14 ;  /* 0x000000101410722b */ /* 0x000fd0000000000e */
[----:B------:R-:W-:Y:S02]  /*1d50*/  DMUL R14, R12, R16 ;  /* 0x000000100c0e7228 */ /* 0x000fe40000000000 */
[----:B------:R-:W-:-:S06]  /*1d60*/  IADD3 R17, PT, PT, R17, -0x100000, RZ ;  /* 0xfff0000011117810 */ /* 0x000fcc0007ffe0ff */
[----:B------:R-:W-:-:S08]  /*1d70*/  DFMA R20, R14, -R14, R12 ;  /* 0x8000000e0e14722b */ /* 0x000fd0000000000c */
[----:B------:R-:W-:-:S10]  /*1d80*/  DFMA R14, R16, R20, R14 ;  /* 0x00000014100e722b */ /* 0x000fd4000000000e */
[----:B------:R-:W-:Y:S01]  /*1d90*/  VIADD R15, R15, 0xfcb00000 ;  /* 0xfcb000000f0f7836 */ /* 0x000fe20000000000 */
[----:B------:R-:W-:Y:S06]  /*1da0*/  BRA `(.L_x_27) ;  /* 0x0000000000047947 */ /* 0x000fec0003800000 */
.L_x_28:
[----:B------:R-:W-:-:S11]  /*1db0*/  DADD R14, R12, R12 ;  /* 0x000000000c0e7229 */ /* 0x000fd6000000000c */
.L_x_27:
[----:B------:R-:W-:Y:S05]  /*1dc0*/  BSYNC.RECONVERGENT B1 ;  /* 0x0000000000017941 */ /* 0x000fea0003800200 */
.L_x_25:
[----:B------:R-:W-:-:S04]  /*1dd0*/  MOV R11, 0x0 ;  /* 0x00000000000b7802 */ /* 0x000fc80000000f00 */
[----:B------:R-:W-:Y:S05]  /*1de0*/  RET.REL.NODEC R10 `(_Z14transit_kernelIfEviPT_iS1_S1_S1_) ;  /* 0xffffffe00a847950 */ /* 0x000fea0003c3ffff */
        .weak           $__internal_2_$__cuda_sm20_sqrt_rn_f32_slowpath
        .type           $__internal_2_$__cuda_sm20_sqrt_rn_f32_slowpath,@function
        .size           $__internal_2_$__cuda_sm20_sqrt_rn_f32_slowpath,(.L_x_33 - $__internal_2_$__cuda_sm20_sqrt_rn_f32_slowpath)
$__internal_2_$__cuda_sm20_sqrt_rn_f32_slowpath:
[----:B------:R-:W-:-:S13]  /*1df0*/  LOP3.LUT P0, RZ, R20, 0x7fffffff, RZ, 0xc0, !PT ;  /* 0x7fffffff14ff7812 */ /* 0x000fda000780c0ff */
[----:B------:R-:W-:Y:S05]  /*1e00*/  @!P0 BRA `(.L_x_29) ;  /* 0x0000000000448947 */ /* 0x000fea0003800000 */
[----:B------:R-:W-:Y:S01]  /*1e10*/  FSETP.GEU.FTZ.AND P0, PT, R20, RZ, PT ;  /* 0x000000ff1400720b */ /* 0x000fe20003f1e000 */
[----:B------:R-:W-:-:S12]  /*1e20*/  IMAD.MOV.U32 R0, RZ, RZ, R20 ;  /* 0x000000ffff007224 */ /* 0x000fd800078e0014 */
[----:B------:R-:W-:Y:S01]  /*1e30*/  @!P0 MOV R20, 0x7fffffff ;  /* 0x7fffffff00148802 */ /* 0x000fe20000000f00 */
[----:B------:R-:W-:Y:S06]  /*1e40*/  @!P0 BRA `(.L_x_29) ;  /* 0x0000000000348947 */ /* 0x000fec0003800000 */
[----:B------:R-:W-:-:S13]  /*1e50*/  FSETP.GTU.FTZ.AND P0, PT, |R0|, +INF , PT ;  /* 0x7f8000000000780b */ /* 0x000fda0003f1c200 */
[----:B------:R-:W-:Y:S01]  /*1e60*/  @P0 FADD.FTZ R20, R0, 1 ;  /* 0x3f80000000140421 */ /* 0x000fe20000010000 */
[----:B------:R-:W-:Y:S06]  /*1e70*/  @P0 BRA `(.L_x_29) ;  /* 0x0000000000280947 */ /* 0x000fec0003800000 */
[----:B------:R-:W-:-:S13]  /*1e80*/  FSETP.NEU.FTZ.AND P0, PT, |R0|, +INF , PT ;  /* 0x7f8000000000780b */ /* 0x000fda0003f1d200 */
[----:B------:R-:W-:-:S04]  /*1e90*/  @P0 FFMA R21, R0, 1.84467440737095516160e+19, RZ ;  /* 0x5f80000000150823 */ /* 0x000fc800000000ff */
[----:B------:R-:W0:Y:S02]  /*1ea0*/  @P0 MUFU.RSQ R20, R21 ;  /* 0x0000001500140308 */ /* 0x000e240000001400 */
[----:B0-----:R-:W-:Y:S01]  /*1eb0*/  @P0 FMUL.FTZ R22, R21, R20 ;  /* 0x0000001415160220 */ /* 0x001fe20000410000 */
[----:B------:R-:W-:Y:S01]  /*1ec0*/  @P0 FMUL.FTZ R24, R20, 0.5 ;  /* 0x3f00000014180820 */ /* 0x000fe20000410000 */
[----:B------:R-:W-:Y:S02]  /*1ed0*/  @!P0 IMAD.MOV.U32 R20, RZ, RZ, R0 ;  /* 0x000000ffff148224 */ /* 0x000fe400078e0000 */
[----:B------:R-:W-:-:S04]  /*1ee0*/  @P0 FADD.FTZ R23, -R22, -RZ ;  /* 0x800000ff16170221 */ /* 0x000fc80000010100 */
[----:B------:R-:W-:-:S04]  /*1ef0*/  @P0 FFMA R23, R22, R23, R21 ;  /* 0x0000001716170223 */ /* 0x000fc80000000015 */
[----:B------:R-:W-:-:S04]  /*1f00*/  @P0 FFMA R23, R23, R24, R22 ;  /* 0x0000001817170223 */ /* 0x000fc80000000016 */
[----:B------:R-:W-:-:S07]  /*1f10*/  @P0 FMUL.FTZ R20, R23, 2.3283064365386962891e-10 ;  /* 0x2f80000017140820 */ /* 0x000fce0000410000 */
.L_x_29:
[----:B------:R-:W-:Y:S01]  /*1f20*/  HFMA2 R21, -RZ, RZ, 0, 0 ;  /* 0x00000000ff157431 */ /* 0x000fe200000001ff */
[----:B------:R-:W-:Y:S01]  /*1f30*/  MOV R26, R20 ;  /* 0x00000014001a7202 */ /* 0x000fe20000000f00 */
[----:B------:R-:W-:-:S04]  /*1f40*/  IMAD.MOV.U32 R20, RZ, RZ, R25 ;  /* 0x000000ffff147224 */ /* 0x000fc800078e0019 */
[----:B------:R-:W-:Y:S05]  /*1f50*/  RET.REL.NODEC R20 `(_Z14transit_kernelIfEviPT_iS1_S1_S1_) ;  /* 0xffffffe014287950 */ /* 0x000fea0003c3ffff */
.L_x_30:
[----:B------:R-:W-:-:S00]  /*1f60*/  BRA `(.L_x_30) ;  /* 0xfffffffc00fc7947 */ /* 0x000fc0000383ffff */
[----:B------:R-:W-:-:S00]  /*1f70*/  NOP ;  /* 0x0000000000007918 */ /* 0x000fc00000000000 */
        /* <DEDUP_REMOVED lines=8> */
.L_x_33:


//--------------------- .nv.shared.reserved.0     --------------------------
	.section	.nv.shared.reserved.0,"aw",@nobits
	.weak		__nv_reservedSMEM_offset_0_alias
	.size		__nv_reservedSMEM_offset_0_alias, 0, 64
	.other		__nv_reservedSMEM_offset_0_alias,@"STO_CUDA_RESERVED_SHARED STV_DEFAULT"
__nv_reservedSMEM_offset_0_alias:
	.zero		0
	.zero		64


//--------------------- .nv.constant0._Z14transit_kernelIfEviPT_iS1_S1_S1_ --------------------------
	.section	.nv.constant0._Z14transit_kernelIfEviPT_iS1_S1_S1_,"a",@progbits
	.sectionflags	@""
	.align	4
.nv.constant0._Z14transit_kernelIfEviPT_iS1_S1_S1_:
	.zero		944


//--------------------- SYMBOLS --------------------------

	.type		.nv.reservedSmem.offset0,@object
	.size		.nv.reservedSmem.offset0,0x4
